//
// Generated by NVIDIA NVVM Compiler
//
// Compiler Build ID: CL-36424714
// Cuda compilation tools, release 13.0, V13.0.88
// Based on NVVM 20.0.0
//

.version 9.0
.target sm_100
.address_size 64

	// .globl	process_spikes_to_states
.func  (.param .align 16 .b8 func_retval0[16]) __internal_trig_reduction_slowpathd
(
	.param .b64 __internal_trig_reduction_slowpathd_param_0
)
;
// _ZZ14find_max_stateE10shared_max has been demoted
// _ZZ23compute_phase_coherenceE10shared_cos has been demoted
// _ZZ23compute_phase_coherenceE10shared_sin has been demoted
// _ZZ20compute_norm_squaredE11shared_norm has been demoted
// _ZZ24kuramoto_order_parameterE10shared_cos has been demoted
// _ZZ24kuramoto_order_parameterE10shared_sin has been demoted
// _ZZ19compute_correlationE10shared_cov has been demoted
// _ZZ19compute_correlationE12shared_var_s has been demoted
// _ZZ19compute_correlationE12shared_var_t has been demoted
.global .align 8 .b8 __cudart_i2opi_d[144] = {8, 93, 141, 31, 177, 95, 251, 107, 234, 146, 82, 138, 247, 57, 7, 61, 123, 241, 229, 235, 199, 186, 39, 117, 45, 234, 95, 158, 102, 63, 70, 79, 183, 9, 203, 39, 207, 126, 54, 109, 31, 109, 10, 90, 139, 17, 47, 239, 15, 152, 5, 222, 255, 151, 248, 31, 59, 40, 249, 189, 139, 95, 132, 156, 244, 57, 83, 131, 57, 214, 145, 57, 65, 126, 95, 180, 38, 112, 156, 233, 132, 68, 187, 46, 245, 53, 130, 232, 62, 167, 41, 177, 28, 235, 29, 254, 28, 146, 209, 9, 234, 46, 73, 6, 224, 210, 77, 66, 58, 110, 36, 183, 97, 197, 187, 222, 171, 99, 81, 254, 65, 144, 67, 60, 153, 149, 98, 219, 192, 221, 52, 245, 209, 87, 39, 252, 41, 21, 68, 78, 110, 131, 249, 162};
.global .align 16 .b8 __cudart_sin_cos_coeffs[128] = {70, 210, 176, 44, 241, 229, 90, 190, 146, 227, 172, 105, 227, 29, 199, 62, 161, 98, 219, 25, 160, 1, 42, 191, 24, 8, 17, 17, 17, 17, 129, 63, 84, 85, 85, 85, 85, 85, 197, 191, 0, 0, 0, 0, 0, 0, 0, 0, 0, 0, 0, 0, 0, 0, 0, 0, 100, 129, 253, 32, 131, 255, 168, 189, 40, 133, 239, 193, 167, 238, 33, 62, 217, 230, 6, 142, 79, 126, 146, 190, 233, 188, 221, 25, 160, 1, 250, 62, 71, 93, 193, 22, 108, 193, 86, 191, 81, 85, 85, 85, 85, 85, 165, 63, 0, 0, 0, 0, 0, 0, 224, 191, 0, 0, 0, 0, 0, 0, 240, 63};

.visible .entry process_spikes_to_states(
	.param .u64 .ptr .align 1 process_spikes_to_states_param_0,
	.param .u64 .ptr .align 1 process_spikes_to_states_param_1,
	.param .u32 process_spikes_to_states_param_2,
	.param .u64 .ptr .align 1 process_spikes_to_states_param_3,
	.param .u64 .ptr .align 1 process_spikes_to_states_param_4,
	.param .u32 process_spikes_to_states_param_5
)
{
	.reg .pred 	%p<40>;
	.reg .b32 	%r<167>;
	.reg .b64 	%rd<39>;
	.reg .b64 	%fd<141>;

	ld.param.u64 	%rd21, [process_spikes_to_states_param_0];
	ld.param.u64 	%rd22, [process_spikes_to_states_param_1];
	ld.param.u32 	%r84, [process_spikes_to_states_param_2];
	ld.param.u64 	%rd19, [process_spikes_to_states_param_3];
	ld.param.u64 	%rd20, [process_spikes_to_states_param_4];
	ld.param.u32 	%r85, [process_spikes_to_states_param_5];
	cvta.to.global.u64 	%rd1, %rd22;
	cvta.to.global.u64 	%rd2, %rd21;
	mov.u32 	%r86, %ctaid.x;
	mov.u32 	%r87, %ntid.x;
	mov.u32 	%r88, %tid.x;
	mad.lo.s32 	%r1, %r86, %r87, %r88;
	setp.ge.s32 	%p1, %r1, %r85;
	@%p1 bra 	$L__BB0_73;
	setp.lt.s32 	%p2, %r84, 1;
	mov.b32 	%r126, 0;
	mov.f64 	%fd104, 0d0000000000000000;
	@%p2 bra 	$L__BB0_72;
	and.b32  	%r2, %r84, 15;
	setp.lt.u32 	%p3, %r84, 16;
	mov.f64 	%fd104, 0d0000000000000000;
	mov.b32 	%r154, 0;
	mov.u32 	%r126, %r154;
	@%p3 bra 	$L__BB0_37;
	and.b32  	%r154, %r84, 2147483632;
	neg.s32 	%r124, %r154;
	add.s64 	%rd36, %rd2, 32;
	add.s64 	%rd35, %rd1, 64;
	mov.f64 	%fd104, 0d0000000000000000;
	mov.b32 	%r126, 0;
$L__BB0_4:
	.pragma "nounroll";
	ld.global.u32 	%r93, [%rd36+-32];
	setp.ne.s32 	%p4, %r93, %r1;
	@%p4 bra 	$L__BB0_6;
	ld.global.f64 	%fd72, [%rd35+-64];
	add.f64 	%fd104, %fd104, %fd72;
	add.s32 	%r126, %r126, 1;
$L__BB0_6:
	ld.global.u32 	%r94, [%rd36+-28];
	setp.ne.s32 	%p5, %r94, %r1;
	@%p5 bra 	$L__BB0_8;
	ld.global.f64 	%fd73, [%rd35+-56];
	add.f64 	%fd104, %fd104, %fd73;
	add.s32 	%r126, %r126, 1;
$L__BB0_8:
	ld.global.u32 	%r95, [%rd36+-24];
	setp.ne.s32 	%p6, %r95, %r1;
	@%p6 bra 	$L__BB0_10;
	ld.global.f64 	%fd74, [%rd35+-48];
	add.f64 	%fd104, %fd104, %fd74;
	add.s32 	%r126, %r126, 1;
$L__BB0_10:
	ld.global.u32 	%r96, [%rd36+-20];
	setp.ne.s32 	%p7, %r96, %r1;
	@%p7 bra 	$L__BB0_12;
	ld.global.f64 	%fd75, [%rd35+-40];
	add.f64 	%fd104, %fd104, %fd75;
	add.s32 	%r126, %r126, 1;
$L__BB0_12:
	ld.global.u32 	%r97, [%rd36+-16];
	setp.ne.s32 	%p8, %r97, %r1;
	@%p8 bra 	$L__BB0_14;
	ld.global.f64 	%fd76, [%rd35+-32];
	add.f64 	%fd104, %fd104, %fd76;
	add.s32 	%r126, %r126, 1;
$L__BB0_14:
	ld.global.u32 	%r98, [%rd36+-12];
	setp.ne.s32 	%p9, %r98, %r1;
	@%p9 bra 	$L__BB0_16;
	ld.global.f64 	%fd77, [%rd35+-24];
	add.f64 	%fd104, %fd104, %fd77;
	add.s32 	%r126, %r126, 1;
$L__BB0_16:
	ld.global.u32 	%r99, [%rd36+-8];
	setp.ne.s32 	%p10, %r99, %r1;
	@%p10 bra 	$L__BB0_18;
	ld.global.f64 	%fd78, [%rd35+-16];
	add.f64 	%fd104, %fd104, %fd78;
	add.s32 	%r126, %r126, 1;
$L__BB0_18:
	ld.global.u32 	%r100, [%rd36+-4];
	setp.ne.s32 	%p11, %r100, %r1;
	@%p11 bra 	$L__BB0_20;
	ld.global.f64 	%fd79, [%rd35+-8];
	add.f64 	%fd104, %fd104, %fd79;
	add.s32 	%r126, %r126, 1;
$L__BB0_20:
	ld.global.u32 	%r101, [%rd36];
	setp.ne.s32 	%p12, %r101, %r1;
	@%p12 bra 	$L__BB0_22;
	ld.global.f64 	%fd80, [%rd35];
	add.f64 	%fd104, %fd104, %fd80;
	add.s32 	%r126, %r126, 1;
$L__BB0_22:
	ld.global.u32 	%r102, [%rd36+4];
	setp.ne.s32 	%p13, %r102, %r1;
	@%p13 bra 	$L__BB0_24;
	ld.global.f64 	%fd81, [%rd35+8];
	add.f64 	%fd104, %fd104, %fd81;
	add.s32 	%r126, %r126, 1;
$L__BB0_24:
	ld.global.u32 	%r103, [%rd36+8];
	setp.ne.s32 	%p14, %r103, %r1;
	@%p14 bra 	$L__BB0_26;
	ld.global.f64 	%fd82, [%rd35+16];
	add.f64 	%fd104, %fd104, %fd82;
	add.s32 	%r126, %r126, 1;
$L__BB0_26:
	ld.global.u32 	%r104, [%rd36+12];
	setp.ne.s32 	%p15, %r104, %r1;
	@%p15 bra 	$L__BB0_28;
	ld.global.f64 	%fd83, [%rd35+24];
	add.f64 	%fd104, %fd104, %fd83;
	add.s32 	%r126, %r126, 1;
$L__BB0_28:
	ld.global.u32 	%r105, [%rd36+16];
	setp.ne.s32 	%p16, %r105, %r1;
	@%p16 bra 	$L__BB0_30;
	ld.global.f64 	%fd84, [%rd35+32];
	add.f64 	%fd104, %fd104, %fd84;
	add.s32 	%r126, %r126, 1;
$L__BB0_30:
	ld.global.u32 	%r106, [%rd36+20];
	setp.ne.s32 	%p17, %r106, %r1;
	@%p17 bra 	$L__BB0_32;
	ld.global.f64 	%fd85, [%rd35+40];
	add.f64 	%fd104, %fd104, %fd85;
	add.s32 	%r126, %r126, 1;
$L__BB0_32:
	ld.global.u32 	%r107, [%rd36+24];
	setp.ne.s32 	%p18, %r107, %r1;
	@%p18 bra 	$L__BB0_34;
	ld.global.f64 	%fd86, [%rd35+48];
	add.f64 	%fd104, %fd104, %fd86;
	add.s32 	%r126, %r126, 1;
$L__BB0_34:
	ld.global.u32 	%r108, [%rd36+28];
	setp.ne.s32 	%p19, %r108, %r1;
	@%p19 bra 	$L__BB0_36;
	ld.global.f64 	%fd87, [%rd35+56];
	add.f64 	%fd104, %fd104, %fd87;
	add.s32 	%r126, %r126, 1;
$L__BB0_36:
	add.s32 	%r124, %r124, 16;
	add.s64 	%rd36, %rd36, 64;
	add.s64 	%rd35, %rd35, 128;
	setp.ne.s32 	%p20, %r124, 0;
	@%p20 bra 	$L__BB0_4;
$L__BB0_37:
	setp.eq.s32 	%p21, %r2, 0;
	@%p21 bra 	$L__BB0_72;
	and.b32  	%r43, %r84, 7;
	setp.lt.u32 	%p22, %r2, 8;
	@%p22 bra 	$L__BB0_56;
	mul.wide.u32 	%rd23, %r154, 4;
	add.s64 	%rd9, %rd2, %rd23;
	ld.global.u32 	%r110, [%rd9];
	setp.ne.s32 	%p23, %r110, %r1;
	mul.wide.u32 	%rd24, %r154, 8;
	add.s64 	%rd10, %rd1, %rd24;
	@%p23 bra 	$L__BB0_41;
	ld.global.f64 	%fd89, [%rd10];
	add.f64 	%fd104, %fd104, %fd89;
	add.s32 	%r126, %r126, 1;
$L__BB0_41:
	ld.global.u32 	%r111, [%rd9+4];
	setp.ne.s32 	%p24, %r111, %r1;
	@%p24 bra 	$L__BB0_43;
	ld.global.f64 	%fd90, [%rd10+8];
	add.f64 	%fd104, %fd104, %fd90;
	add.s32 	%r126, %r126, 1;
$L__BB0_43:
	ld.global.u32 	%r112, [%rd9+8];
	setp.ne.s32 	%p25, %r112, %r1;
	@%p25 bra 	$L__BB0_45;
	ld.global.f64 	%fd91, [%rd10+16];
	add.f64 	%fd104, %fd104, %fd91;
	add.s32 	%r126, %r126, 1;
$L__BB0_45:
	ld.global.u32 	%r113, [%rd9+12];
	setp.ne.s32 	%p26, %r113, %r1;
	@%p26 bra 	$L__BB0_47;
	ld.global.f64 	%fd92, [%rd10+24];
	add.f64 	%fd104, %fd104, %fd92;
	add.s32 	%r126, %r126, 1;
$L__BB0_47:
	ld.global.u32 	%r114, [%rd9+16];
	setp.ne.s32 	%p27, %r114, %r1;
	@%p27 bra 	$L__BB0_49;
	ld.global.f64 	%fd93, [%rd10+32];
	add.f64 	%fd104, %fd104, %fd93;
	add.s32 	%r126, %r126, 1;
$L__BB0_49:
	ld.global.u32 	%r115, [%rd9+20];
	setp.ne.s32 	%p28, %r115, %r1;
	@%p28 bra 	$L__BB0_51;
	ld.global.f64 	%fd94, [%rd10+40];
	add.f64 	%fd104, %fd104, %fd94;
	add.s32 	%r126, %r126, 1;
$L__BB0_51:
	ld.global.u32 	%r116, [%rd9+24];
	setp.ne.s32 	%p29, %r116, %r1;
	@%p29 bra 	$L__BB0_53;
	ld.global.f64 	%fd95, [%rd10+48];
	add.f64 	%fd104, %fd104, %fd95;
	add.s32 	%r126, %r126, 1;
$L__BB0_53:
	ld.global.u32 	%r117, [%rd9+28];
	setp.ne.s32 	%p30, %r117, %r1;
	@%p30 bra 	$L__BB0_55;
	ld.global.f64 	%fd96, [%rd10+56];
	add.f64 	%fd104, %fd104, %fd96;
	add.s32 	%r126, %r126, 1;
$L__BB0_55:
	add.s32 	%r154, %r154, 8;
$L__BB0_56:
	setp.eq.s32 	%p31, %r43, 0;
	@%p31 bra 	$L__BB0_72;
	and.b32  	%r64, %r84, 3;
	setp.lt.u32 	%p32, %r43, 4;
	@%p32 bra 	$L__BB0_67;
	mul.wide.u32 	%rd25, %r154, 4;
	add.s64 	%rd11, %rd2, %rd25;
	ld.global.u32 	%r119, [%rd11];
	setp.ne.s32 	%p33, %r119, %r1;
	mul.wide.u32 	%rd26, %r154, 8;
	add.s64 	%rd12, %rd1, %rd26;
	@%p33 bra 	$L__BB0_60;
	ld.global.f64 	%fd98, [%rd12];
	add.f64 	%fd104, %fd104, %fd98;
	add.s32 	%r126, %r126, 1;
$L__BB0_60:
	ld.global.u32 	%r120, [%rd11+4];
	setp.ne.s32 	%p34, %r120, %r1;
	@%p34 bra 	$L__BB0_62;
	ld.global.f64 	%fd99, [%rd12+8];
	add.f64 	%fd104, %fd104, %fd99;
	add.s32 	%r126, %r126, 1;
$L__BB0_62:
	ld.global.u32 	%r121, [%rd11+8];
	setp.ne.s32 	%p35, %r121, %r1;
	@%p35 bra 	$L__BB0_64;
	ld.global.f64 	%fd100, [%rd12+16];
	add.f64 	%fd104, %fd104, %fd100;
	add.s32 	%r126, %r126, 1;
$L__BB0_64:
	ld.global.u32 	%r122, [%rd11+12];
	setp.ne.s32 	%p36, %r122, %r1;
	@%p36 bra 	$L__BB0_66;
	ld.global.f64 	%fd101, [%rd12+24];
	add.f64 	%fd104, %fd104, %fd101;
	add.s32 	%r126, %r126, 1;
$L__BB0_66:
	add.s32 	%r154, %r154, 4;
$L__BB0_67:
	setp.eq.s32 	%p37, %r64, 0;
	@%p37 bra 	$L__BB0_72;
	mul.wide.u32 	%rd27, %r154, 8;
	add.s64 	%rd38, %rd1, %rd27;
	mul.wide.u32 	%rd28, %r154, 4;
	add.s64 	%rd37, %rd2, %rd28;
	neg.s32 	%r163, %r64;
$L__BB0_69:
	.pragma "nounroll";
	ld.global.u32 	%r123, [%rd37];
	setp.ne.s32 	%p38, %r123, %r1;
	@%p38 bra 	$L__BB0_71;
	ld.global.f64 	%fd102, [%rd38];
	add.f64 	%fd104, %fd104, %fd102;
	add.s32 	%r126, %r126, 1;
$L__BB0_71:
	add.s64 	%rd38, %rd38, 8;
	add.s64 	%rd37, %rd37, 4;
	add.s32 	%r163, %r163, 1;
	setp.ne.s32 	%p39, %r163, 0;
	@%p39 bra 	$L__BB0_69;
$L__BB0_72:
	cvta.to.global.u64 	%rd29, %rd19;
	mul.wide.s32 	%rd30, %r1, 8;
	add.s64 	%rd31, %rd29, %rd30;
	st.global.f64 	[%rd31], %fd104;
	cvta.to.global.u64 	%rd32, %rd20;
	mul.wide.s32 	%rd33, %r1, 4;
	add.s64 	%rd34, %rd32, %rd33;
	st.global.u32 	[%rd34], %r126;
$L__BB0_73:
	ret;

}
	// .globl	find_max_state
.visible .entry find_max_state(
	.param .u64 .ptr .align 1 find_max_state_param_0,
	.param .u32 find_max_state_param_1,
	.param .u64 .ptr .align 1 find_max_state_param_2
)
{
	.reg .pred 	%p<7>;
	.reg .b32 	%r<14>;
	.reg .b64 	%rd<12>;
	.reg .b64 	%fd<11>;
	// demoted variable
	.shared .align 8 .b8 _ZZ14find_max_stateE10shared_max[2048];
	ld.param.u64 	%rd5, [find_max_state_param_0];
	ld.param.u32 	%r7, [find_max_state_param_1];
	ld.param.u64 	%rd6, [find_max_state_param_2];
	cvta.to.global.u64 	%rd1, %rd6;
	mov.u32 	%r1, %tid.x;
	mov.u32 	%r8, %ctaid.x;
	mov.u32 	%r13, %ntid.x;
	mad.lo.s32 	%r3, %r8, %r13, %r1;
	setp.ge.s32 	%p1, %r3, %r7;
	mov.f64 	%fd10, 0d0000000000000000;
	@%p1 bra 	$L__BB1_2;
	cvta.to.global.u64 	%rd7, %rd5;
	mul.wide.s32 	%rd8, %r3, 8;
	add.s64 	%rd9, %rd7, %rd8;
	ld.global.f64 	%fd10, [%rd9];
$L__BB1_2:
	shl.b32 	%r9, %r1, 3;
	mov.u32 	%r10, _ZZ14find_max_stateE10shared_max;
	add.s32 	%r4, %r10, %r9;
	st.shared.f64 	[%r4], %fd10;
	bar.sync 	0;
	setp.lt.u32 	%p2, %r13, 2;
	@%p2 bra 	$L__BB1_6;
$L__BB1_3:
	shr.u32 	%r6, %r13, 1;
	setp.ge.u32 	%p3, %r1, %r6;
	@%p3 bra 	$L__BB1_5;
	ld.shared.f64 	%fd5, [%r4];
	shl.b32 	%r11, %r6, 3;
	add.s32 	%r12, %r4, %r11;
	ld.shared.f64 	%fd6, [%r12];
	max.f64 	%fd7, %fd5, %fd6;
	st.shared.f64 	[%r4], %fd7;
$L__BB1_5:
	bar.sync 	0;
	setp.gt.u32 	%p4, %r13, 3;
	mov.u32 	%r13, %r6;
	@%p4 bra 	$L__BB1_3;
$L__BB1_6:
	setp.ne.s32 	%p5, %r1, 0;
	@%p5 bra 	$L__BB1_9;
	ld.shared.f64 	%fd3, [_ZZ14find_max_stateE10shared_max];
	ld.global.u64 	%rd11, [%rd1];
$L__BB1_8:
	mov.b64 	%fd8, %rd11;
	max.f64 	%fd9, %fd8, %fd3;
	mov.b64 	%rd10, %fd9;
	atom.relaxed.global.cas.b64 	%rd4, [%rd1], %rd11, %rd10;
	setp.ne.s64 	%p6, %rd11, %rd4;
	mov.u64 	%rd11, %rd4;
	@%p6 bra 	$L__BB1_8;
$L__BB1_9:
	ret;

}
	// .globl	normalize_states
.visible .entry normalize_states(
	.param .u64 .ptr .align 1 normalize_states_param_0,
	.param .u32 normalize_states_param_1,
	.param .f64 normalize_states_param_2
)
{
	.reg .pred 	%p<4>;
	.reg .b32 	%r<6>;
	.reg .b64 	%rd<5>;
	.reg .b64 	%fd<4>;

	ld.param.u64 	%rd1, [normalize_states_param_0];
	ld.param.u32 	%r2, [normalize_states_param_1];
	ld.param.f64 	%fd1, [normalize_states_param_2];
	mov.u32 	%r3, %ctaid.x;
	mov.u32 	%r4, %ntid.x;
	mov.u32 	%r5, %tid.x;
	mad.lo.s32 	%r1, %r3, %r4, %r5;
	setp.ge.s32 	%p1, %r1, %r2;
	setp.leu.f64 	%p2, %fd1, 0d3DDB7CDFD9D7BDBB;
	or.pred  	%p3, %p1, %p2;
	@%p3 bra 	$L__BB2_2;
	cvta.to.global.u64 	%rd2, %rd1;
	mul.wide.s32 	%rd3, %r1, 8;
	add.s64 	%rd4, %rd2, %rd3;
	ld.global.f64 	%fd2, [%rd4];
	div.rn.f64 	%fd3, %fd2, %fd1;
	st.global.f64 	[%rd4], %fd3;
$L__BB2_2:
	ret;

}
	// .globl	compute_phase_coherence
.visible .entry compute_phase_coherence(
	.param .u64 .ptr .align 1 compute_phase_coherence_param_0,
	.param .u32 compute_phase_coherence_param_1,
	.param .u64 .ptr .align 1 compute_phase_coherence_param_2,
	.param .u64 .ptr .align 1 compute_phase_coherence_param_3
)
{
	.reg .pred 	%p<15>;
	.reg .b32 	%r<39>;
	.reg .b64 	%rd<17>;
	.reg .b64 	%fd<88>;
	// demoted variable
	.shared .align 8 .b8 _ZZ23compute_phase_coherenceE10shared_cos[2048];
	// demoted variable
	.shared .align 8 .b8 _ZZ23compute_phase_coherenceE10shared_sin[2048];
	ld.param.u64 	%rd1, [compute_phase_coherence_param_0];
	ld.param.u32 	%r16, [compute_phase_coherence_param_1];
	ld.param.u64 	%rd2, [compute_phase_coherence_param_2];
	ld.param.u64 	%rd3, [compute_phase_coherence_param_3];
	mov.u32 	%r1, %tid.x;
	mov.u32 	%r17, %ctaid.x;
	mov.u32 	%r38, %ntid.x;
	mad.lo.s32 	%r3, %r17, %r38, %r1;
	setp.ge.s32 	%p1, %r3, %r16;
	mov.f64 	%fd84, 0d0000000000000000;
	mov.f64 	%fd85, %fd84;
	@%p1 bra 	$L__BB3_7;
	cvta.to.global.u64 	%rd4, %rd1;
	mul.wide.s32 	%rd5, %r3, 8;
	add.s64 	%rd6, %rd4, %rd5;
	ld.global.f64 	%fd19, [%rd6];
	add.f64 	%fd20, %fd19, %fd19;
	mul.f64 	%fd84, %fd20, 0d400921FB54442D18;
	abs.f64 	%fd2, %fd84;
	setp.neu.f64 	%p2, %fd2, 0d7FF0000000000000;
	@%p2 bra 	$L__BB3_3;
	mov.f64 	%fd26, 0d0000000000000000;
	mul.rn.f64 	%fd83, %fd84, %fd26;
	mov.b32 	%r36, 1;
	bra.uni 	$L__BB3_6;
$L__BB3_3:
	mul.f64 	%fd21, %fd84, 0d3FE45F306DC9C883;
	cvt.rni.s32.f64 	%r35, %fd21;
	cvt.rn.f64.s32 	%fd22, %r35;
	fma.rn.f64 	%fd23, %fd22, 0dBFF921FB54442D18, %fd84;
	fma.rn.f64 	%fd24, %fd22, 0dBC91A62633145C00, %fd23;
	fma.rn.f64 	%fd83, %fd22, 0dB97B839A252049C0, %fd24;
	setp.ltu.f64 	%p3, %fd2, 0d41E0000000000000;
	@%p3 bra 	$L__BB3_5;
	{ // callseq 0, 0
	.param .b64 param0;
	st.param.f64 	[param0], %fd84;
	.param .align 16 .b8 retval0[16];
	call.uni (retval0), 
	__internal_trig_reduction_slowpathd, 
	(
	param0
	);
	ld.param.f64 	%fd83, [retval0];
	ld.param.b32 	%r35, [retval0+8];
	} // callseq 0
$L__BB3_5:
	add.s32 	%r36, %r35, 1;
$L__BB3_6:
	shl.b32 	%r20, %r36, 6;
	cvt.u64.u32 	%rd7, %r20;
	and.b64  	%rd8, %rd7, 64;
	mov.u64 	%rd9, __cudart_sin_cos_coeffs;
	add.s64 	%rd10, %rd9, %rd8;
	mul.rn.f64 	%fd27, %fd83, %fd83;
	and.b32  	%r21, %r36, 1;
	setp.eq.b32 	%p4, %r21, 1;
	selp.f64 	%fd28, 0dBDA8FF8320FD8164, 0d3DE5DB65F9785EBA, %p4;
	ld.global.nc.v2.f64 	{%fd29, %fd30}, [%rd10];
	fma.rn.f64 	%fd31, %fd28, %fd27, %fd29;
	fma.rn.f64 	%fd32, %fd31, %fd27, %fd30;
	ld.global.nc.v2.f64 	{%fd33, %fd34}, [%rd10+16];
	fma.rn.f64 	%fd35, %fd32, %fd27, %fd33;
	fma.rn.f64 	%fd36, %fd35, %fd27, %fd34;
	ld.global.nc.v2.f64 	{%fd37, %fd38}, [%rd10+32];
	fma.rn.f64 	%fd39, %fd36, %fd27, %fd37;
	fma.rn.f64 	%fd40, %fd39, %fd27, %fd38;
	fma.rn.f64 	%fd41, %fd40, %fd83, %fd83;
	fma.rn.f64 	%fd42, %fd40, %fd27, 0d3FF0000000000000;
	selp.f64 	%fd43, %fd42, %fd41, %p4;
	and.b32  	%r22, %r36, 2;
	setp.eq.s32 	%p5, %r22, 0;
	mov.f64 	%fd44, 0d0000000000000000;
	sub.f64 	%fd45, %fd44, %fd43;
	selp.f64 	%fd85, %fd43, %fd45, %p5;
$L__BB3_7:
	setp.ge.s32 	%p6, %r3, %r16;
	shl.b32 	%r23, %r1, 3;
	mov.u32 	%r24, _ZZ23compute_phase_coherenceE10shared_cos;
	add.s32 	%r9, %r24, %r23;
	st.shared.f64 	[%r9], %fd85;
	mov.f64 	%fd87, 0d0000000000000000;
	@%p6 bra 	$L__BB3_13;
	abs.f64 	%fd11, %fd84;
	setp.neu.f64 	%p7, %fd11, 0d7FF0000000000000;
	@%p7 bra 	$L__BB3_10;
	mov.f64 	%fd52, 0d0000000000000000;
	mul.rn.f64 	%fd86, %fd84, %fd52;
	mov.b32 	%r37, 0;
	bra.uni 	$L__BB3_12;
$L__BB3_10:
	mul.f64 	%fd47, %fd84, 0d3FE45F306DC9C883;
	cvt.rni.s32.f64 	%r37, %fd47;
	cvt.rn.f64.s32 	%fd48, %r37;
	fma.rn.f64 	%fd49, %fd48, 0dBFF921FB54442D18, %fd84;
	fma.rn.f64 	%fd50, %fd48, 0dBC91A62633145C00, %fd49;
	fma.rn.f64 	%fd86, %fd48, 0dB97B839A252049C0, %fd50;
	setp.ltu.f64 	%p8, %fd11, 0d41E0000000000000;
	@%p8 bra 	$L__BB3_12;
	{ // callseq 1, 0
	.param .b64 param0;
	st.param.f64 	[param0], %fd84;
	.param .align 16 .b8 retval0[16];
	call.uni (retval0), 
	__internal_trig_reduction_slowpathd, 
	(
	param0
	);
	ld.param.f64 	%fd86, [retval0];
	ld.param.b32 	%r37, [retval0+8];
	} // callseq 1
$L__BB3_12:
	shl.b32 	%r27, %r37, 6;
	cvt.u64.u32 	%rd11, %r27;
	and.b64  	%rd12, %rd11, 64;
	mov.u64 	%rd13, __cudart_sin_cos_coeffs;
	add.s64 	%rd14, %rd13, %rd12;
	mul.rn.f64 	%fd53, %fd86, %fd86;
	and.b32  	%r28, %r37, 1;
	setp.eq.b32 	%p9, %r28, 1;
	selp.f64 	%fd54, 0dBDA8FF8320FD8164, 0d3DE5DB65F9785EBA, %p9;
	ld.global.nc.v2.f64 	{%fd55, %fd56}, [%rd14];
	fma.rn.f64 	%fd57, %fd54, %fd53, %fd55;
	fma.rn.f64 	%fd58, %fd57, %fd53, %fd56;
	ld.global.nc.v2.f64 	{%fd59, %fd60}, [%rd14+16];
	fma.rn.f64 	%fd61, %fd58, %fd53, %fd59;
	fma.rn.f64 	%fd62, %fd61, %fd53, %fd60;
	ld.global.nc.v2.f64 	{%fd63, %fd64}, [%rd14+32];
	fma.rn.f64 	%fd65, %fd62, %fd53, %fd63;
	fma.rn.f64 	%fd66, %fd65, %fd53, %fd64;
	fma.rn.f64 	%fd67, %fd66, %fd86, %fd86;
	fma.rn.f64 	%fd68, %fd66, %fd53, 0d3FF0000000000000;
	selp.f64 	%fd69, %fd68, %fd67, %p9;
	and.b32  	%r29, %r37, 2;
	setp.eq.s32 	%p10, %r29, 0;
	mov.f64 	%fd70, 0d0000000000000000;
	sub.f64 	%fd71, %fd70, %fd69;
	selp.f64 	%fd87, %fd69, %fd71, %p10;
$L__BB3_13:
	mov.u32 	%r31, _ZZ23compute_phase_coherenceE10shared_sin;
	add.s32 	%r13, %r31, %r23;
	st.shared.f64 	[%r13], %fd87;
	bar.sync 	0;
	setp.lt.u32 	%p11, %r38, 2;
	@%p11 bra 	$L__BB3_17;
$L__BB3_14:
	shr.u32 	%r15, %r38, 1;
	setp.ge.u32 	%p12, %r1, %r15;
	@%p12 bra 	$L__BB3_16;
	shl.b32 	%r32, %r15, 3;
	add.s32 	%r33, %r9, %r32;
	ld.shared.f64 	%fd72, [%r33];
	ld.shared.f64 	%fd73, [%r9];
	add.f64 	%fd74, %fd72, %fd73;
	st.shared.f64 	[%r9], %fd74;
	add.s32 	%r34, %r13, %r32;
	ld.shared.f64 	%fd75, [%r34];
	ld.shared.f64 	%fd76, [%r13];
	add.f64 	%fd77, %fd75, %fd76;
	st.shared.f64 	[%r13], %fd77;
$L__BB3_16:
	bar.sync 	0;
	setp.gt.u32 	%p13, %r38, 3;
	mov.u32 	%r38, %r15;
	@%p13 bra 	$L__BB3_14;
$L__BB3_17:
	setp.ne.s32 	%p14, %r1, 0;
	@%p14 bra 	$L__BB3_19;
	ld.shared.f64 	%fd78, [_ZZ23compute_phase_coherenceE10shared_cos];
	cvta.to.global.u64 	%rd15, %rd2;
	atom.global.add.f64 	%fd79, [%rd15], %fd78;
	ld.shared.f64 	%fd80, [_ZZ23compute_phase_coherenceE10shared_sin];
	cvta.to.global.u64 	%rd16, %rd3;
	atom.global.add.f64 	%fd81, [%rd16], %fd80;
$L__BB3_19:
	ret;

}
	// .globl	quantum_phase_evolution
.visible .entry quantum_phase_evolution(
	.param .u64 .ptr .align 1 quantum_phase_evolution_param_0,
	.param .u64 .ptr .align 1 quantum_phase_evolution_param_1,
	.param .u64 .ptr .align 1 quantum_phase_evolution_param_2,
	.param .f64 quantum_phase_evolution_param_3,
	.param .u32 quantum_phase_evolution_param_4
)
{
	.reg .pred 	%p<10>;
	.reg .b32 	%r<27>;
	.reg .b64 	%rd<20>;
	.reg .b64 	%fd<77>;

	ld.param.u64 	%rd1, [quantum_phase_evolution_param_0];
	ld.param.u64 	%rd2, [quantum_phase_evolution_param_1];
	ld.param.u64 	%rd3, [quantum_phase_evolution_param_2];
	ld.param.f64 	%fd13, [quantum_phase_evolution_param_3];
	ld.param.u32 	%r10, [quantum_phase_evolution_param_4];
	mov.u32 	%r11, %ctaid.x;
	mov.u32 	%r12, %ntid.x;
	mov.u32 	%r13, %tid.x;
	mad.lo.s32 	%r1, %r11, %r12, %r13;
	setp.ge.s32 	%p1, %r1, %r10;
	@%p1 bra 	$L__BB4_11;
	cvta.to.global.u64 	%rd4, %rd3;
	mul.wide.s32 	%rd5, %r1, 8;
	add.s64 	%rd6, %rd4, %rd5;
	ld.global.f64 	%fd14, [%rd6];
	neg.f64 	%fd15, %fd14;
	mul.f64 	%fd1, %fd13, %fd15;
	abs.f64 	%fd2, %fd1;
	setp.neu.f64 	%p2, %fd2, 0d7FF0000000000000;
	@%p2 bra 	$L__BB4_3;
	mov.f64 	%fd21, 0d0000000000000000;
	mul.rn.f64 	%fd75, %fd1, %fd21;
	mov.b32 	%r25, 1;
	bra.uni 	$L__BB4_6;
$L__BB4_3:
	mul.f64 	%fd16, %fd1, 0d3FE45F306DC9C883;
	cvt.rni.s32.f64 	%r24, %fd16;
	cvt.rn.f64.s32 	%fd17, %r24;
	fma.rn.f64 	%fd18, %fd17, 0dBFF921FB54442D18, %fd1;
	fma.rn.f64 	%fd19, %fd17, 0dBC91A62633145C00, %fd18;
	fma.rn.f64 	%fd75, %fd17, 0dB97B839A252049C0, %fd19;
	setp.ltu.f64 	%p3, %fd2, 0d41E0000000000000;
	@%p3 bra 	$L__BB4_5;
	{ // callseq 2, 0
	.param .b64 param0;
	st.param.f64 	[param0], %fd1;
	.param .align 16 .b8 retval0[16];
	call.uni (retval0), 
	__internal_trig_reduction_slowpathd, 
	(
	param0
	);
	ld.param.f64 	%fd75, [retval0];
	ld.param.b32 	%r24, [retval0+8];
	} // callseq 2
$L__BB4_5:
	add.s32 	%r25, %r24, 1;
$L__BB4_6:
	setp.neu.f64 	%p4, %fd2, 0d7FF0000000000000;
	shl.b32 	%r16, %r25, 6;
	cvt.u64.u32 	%rd7, %r16;
	and.b64  	%rd8, %rd7, 64;
	mov.u64 	%rd9, __cudart_sin_cos_coeffs;
	add.s64 	%rd10, %rd9, %rd8;
	mul.rn.f64 	%fd22, %fd75, %fd75;
	and.b32  	%r17, %r25, 1;
	setp.eq.b32 	%p5, %r17, 1;
	selp.f64 	%fd23, 0dBDA8FF8320FD8164, 0d3DE5DB65F9785EBA, %p5;
	ld.global.nc.v2.f64 	{%fd24, %fd25}, [%rd10];
	fma.rn.f64 	%fd26, %fd23, %fd22, %fd24;
	fma.rn.f64 	%fd27, %fd26, %fd22, %fd25;
	ld.global.nc.v2.f64 	{%fd28, %fd29}, [%rd10+16];
	fma.rn.f64 	%fd30, %fd27, %fd22, %fd28;
	fma.rn.f64 	%fd31, %fd30, %fd22, %fd29;
	ld.global.nc.v2.f64 	{%fd32, %fd33}, [%rd10+32];
	fma.rn.f64 	%fd34, %fd31, %fd22, %fd32;
	fma.rn.f64 	%fd35, %fd34, %fd22, %fd33;
	fma.rn.f64 	%fd36, %fd35, %fd75, %fd75;
	fma.rn.f64 	%fd37, %fd35, %fd22, 0d3FF0000000000000;
	selp.f64 	%fd38, %fd37, %fd36, %p5;
	and.b32  	%r18, %r25, 2;
	setp.eq.s32 	%p6, %r18, 0;
	mov.f64 	%fd39, 0d0000000000000000;
	sub.f64 	%fd40, %fd39, %fd38;
	selp.f64 	%fd8, %fd38, %fd40, %p6;
	@%p4 bra 	$L__BB4_8;
	mov.f64 	%fd46, 0d0000000000000000;
	mul.rn.f64 	%fd76, %fd1, %fd46;
	mov.b32 	%r26, 0;
	bra.uni 	$L__BB4_10;
$L__BB4_8:
	mul.f64 	%fd41, %fd1, 0d3FE45F306DC9C883;
	cvt.rni.s32.f64 	%r26, %fd41;
	cvt.rn.f64.s32 	%fd42, %r26;
	fma.rn.f64 	%fd43, %fd42, 0dBFF921FB54442D18, %fd1;
	fma.rn.f64 	%fd44, %fd42, 0dBC91A62633145C00, %fd43;
	fma.rn.f64 	%fd76, %fd42, 0dB97B839A252049C0, %fd44;
	setp.ltu.f64 	%p7, %fd2, 0d41E0000000000000;
	@%p7 bra 	$L__BB4_10;
	{ // callseq 3, 0
	.param .b64 param0;
	st.param.f64 	[param0], %fd1;
	.param .align 16 .b8 retval0[16];
	call.uni (retval0), 
	__internal_trig_reduction_slowpathd, 
	(
	param0
	);
	ld.param.f64 	%fd76, [retval0];
	ld.param.b32 	%r26, [retval0+8];
	} // callseq 3
$L__BB4_10:
	shl.b32 	%r21, %r26, 6;
	cvt.u64.u32 	%rd11, %r21;
	and.b64  	%rd12, %rd11, 64;
	add.s64 	%rd14, %rd9, %rd12;
	mul.rn.f64 	%fd47, %fd76, %fd76;
	and.b32  	%r22, %r26, 1;
	setp.eq.b32 	%p8, %r22, 1;
	selp.f64 	%fd48, 0dBDA8FF8320FD8164, 0d3DE5DB65F9785EBA, %p8;
	ld.global.nc.v2.f64 	{%fd49, %fd50}, [%rd14];
	fma.rn.f64 	%fd51, %fd48, %fd47, %fd49;
	fma.rn.f64 	%fd52, %fd51, %fd47, %fd50;
	ld.global.nc.v2.f64 	{%fd53, %fd54}, [%rd14+16];
	fma.rn.f64 	%fd55, %fd52, %fd47, %fd53;
	fma.rn.f64 	%fd56, %fd55, %fd47, %fd54;
	ld.global.nc.v2.f64 	{%fd57, %fd58}, [%rd14+32];
	fma.rn.f64 	%fd59, %fd56, %fd47, %fd57;
	fma.rn.f64 	%fd60, %fd59, %fd47, %fd58;
	fma.rn.f64 	%fd61, %fd60, %fd76, %fd76;
	fma.rn.f64 	%fd62, %fd60, %fd47, 0d3FF0000000000000;
	selp.f64 	%fd63, %fd62, %fd61, %p8;
	and.b32  	%r23, %r26, 2;
	setp.eq.s32 	%p9, %r23, 0;
	mov.f64 	%fd64, 0d0000000000000000;
	sub.f64 	%fd65, %fd64, %fd63;
	selp.f64 	%fd66, %fd63, %fd65, %p9;
	cvta.to.global.u64 	%rd15, %rd1;
	add.s64 	%rd17, %rd15, %rd5;
	ld.global.f64 	%fd67, [%rd17];
	cvta.to.global.u64 	%rd18, %rd2;
	add.s64 	%rd19, %rd18, %rd5;
	ld.global.f64 	%fd68, [%rd19];
	mul.f64 	%fd69, %fd8, %fd67;
	mul.f64 	%fd70, %fd68, %fd66;
	sub.f64 	%fd71, %fd69, %fd70;
	st.global.f64 	[%rd17], %fd71;
	mul.f64 	%fd72, %fd67, %fd66;
	fma.rn.f64 	%fd73, %fd8, %fd68, %fd72;
	st.global.f64 	[%rd19], %fd73;
$L__BB4_11:
	ret;

}
	// .globl	compute_norm_squared
.visible .entry compute_norm_squared(
	.param .u64 .ptr .align 1 compute_norm_squared_param_0,
	.param .u64 .ptr .align 1 compute_norm_squared_param_1,
	.param .u32 compute_norm_squared_param_2,
	.param .u64 .ptr .align 1 compute_norm_squared_param_3
)
{
	.reg .pred 	%p<6>;
	.reg .b32 	%r<14>;
	.reg .b64 	%rd<10>;
	.reg .b64 	%fd<13>;
	// demoted variable
	.shared .align 8 .b8 _ZZ20compute_norm_squaredE11shared_norm[2048];
	ld.param.u64 	%rd1, [compute_norm_squared_param_0];
	ld.param.u64 	%rd2, [compute_norm_squared_param_1];
	ld.param.u32 	%r7, [compute_norm_squared_param_2];
	ld.param.u64 	%rd3, [compute_norm_squared_param_3];
	mov.u32 	%r1, %tid.x;
	mov.u32 	%r8, %ctaid.x;
	mov.u32 	%r13, %ntid.x;
	mad.lo.s32 	%r3, %r8, %r13, %r1;
	setp.ge.s32 	%p1, %r3, %r7;
	mov.f64 	%fd12, 0d0000000000000000;
	@%p1 bra 	$L__BB5_2;
	cvta.to.global.u64 	%rd4, %rd1;
	cvta.to.global.u64 	%rd5, %rd2;
	mul.wide.s32 	%rd6, %r3, 8;
	add.s64 	%rd7, %rd4, %rd6;
	ld.global.f64 	%fd4, [%rd7];
	add.s64 	%rd8, %rd5, %rd6;
	ld.global.f64 	%fd5, [%rd8];
	mul.f64 	%fd6, %fd5, %fd5;
	fma.rn.f64 	%fd12, %fd4, %fd4, %fd6;
$L__BB5_2:
	shl.b32 	%r9, %r1, 3;
	mov.u32 	%r10, _ZZ20compute_norm_squaredE11shared_norm;
	add.s32 	%r4, %r10, %r9;
	st.shared.f64 	[%r4], %fd12;
	bar.sync 	0;
	setp.lt.u32 	%p2, %r13, 2;
	@%p2 bra 	$L__BB5_6;
$L__BB5_3:
	shr.u32 	%r6, %r13, 1;
	setp.ge.u32 	%p3, %r1, %r6;
	@%p3 bra 	$L__BB5_5;
	shl.b32 	%r11, %r6, 3;
	add.s32 	%r12, %r4, %r11;
	ld.shared.f64 	%fd7, [%r12];
	ld.shared.f64 	%fd8, [%r4];
	add.f64 	%fd9, %fd7, %fd8;
	st.shared.f64 	[%r4], %fd9;
$L__BB5_5:
	bar.sync 	0;
	setp.gt.u32 	%p4, %r13, 3;
	mov.u32 	%r13, %r6;
	@%p4 bra 	$L__BB5_3;
$L__BB5_6:
	setp.ne.s32 	%p5, %r1, 0;
	@%p5 bra 	$L__BB5_8;
	ld.shared.f64 	%fd10, [_ZZ20compute_norm_squaredE11shared_norm];
	cvta.to.global.u64 	%rd9, %rd3;
	atom.global.add.f64 	%fd11, [%rd9], %fd10;
$L__BB5_8:
	ret;

}
	// .globl	normalize_amplitudes
.visible .entry normalize_amplitudes(
	.param .u64 .ptr .align 1 normalize_amplitudes_param_0,
	.param .u64 .ptr .align 1 normalize_amplitudes_param_1,
	.param .u32 normalize_amplitudes_param_2,
	.param .f64 normalize_amplitudes_param_3
)
{
	.reg .pred 	%p<4>;
	.reg .b32 	%r<6>;
	.reg .b64 	%rd<8>;
	.reg .b64 	%fd<6>;

	ld.param.u64 	%rd1, [normalize_amplitudes_param_0];
	ld.param.u64 	%rd2, [normalize_amplitudes_param_1];
	ld.param.u32 	%r2, [normalize_amplitudes_param_2];
	ld.param.f64 	%fd1, [normalize_amplitudes_param_3];
	mov.u32 	%r3, %ctaid.x;
	mov.u32 	%r4, %ntid.x;
	mov.u32 	%r5, %tid.x;
	mad.lo.s32 	%r1, %r3, %r4, %r5;
	setp.ge.s32 	%p1, %r1, %r2;
	setp.leu.f64 	%p2, %fd1, 0d3DDB7CDFD9D7BDBB;
	or.pred  	%p3, %p1, %p2;
	@%p3 bra 	$L__BB6_2;
	cvta.to.global.u64 	%rd3, %rd1;
	cvta.to.global.u64 	%rd4, %rd2;
	mul.wide.s32 	%rd5, %r1, 8;
	add.s64 	%rd6, %rd3, %rd5;
	ld.global.f64 	%fd2, [%rd6];
	div.rn.f64 	%fd3, %fd2, %fd1;
	st.global.f64 	[%rd6], %fd3;
	add.s64 	%rd7, %rd4, %rd5;
	ld.global.f64 	%fd4, [%rd7];
	div.rn.f64 	%fd5, %fd4, %fd1;
	st.global.f64 	[%rd7], %fd5;
$L__BB6_2:
	ret;

}
	// .globl	extract_quantum_phases
.visible .entry extract_quantum_phases(
	.param .u64 .ptr .align 1 extract_quantum_phases_param_0,
	.param .u64 .ptr .align 1 extract_quantum_phases_param_1,
	.param .u64 .ptr .align 1 extract_quantum_phases_param_2,
	.param .u32 extract_quantum_phases_param_3
)
{
	.reg .pred 	%p<11>;
	.reg .b32 	%r<10>;
	.reg .b64 	%rd<12>;
	.reg .b64 	%fd<45>;

	ld.param.u64 	%rd1, [extract_quantum_phases_param_0];
	ld.param.u64 	%rd2, [extract_quantum_phases_param_1];
	ld.param.u64 	%rd3, [extract_quantum_phases_param_2];
	ld.param.u32 	%r2, [extract_quantum_phases_param_3];
	mov.u32 	%r3, %ctaid.x;
	mov.u32 	%r4, %ntid.x;
	mov.u32 	%r5, %tid.x;
	mad.lo.s32 	%r1, %r3, %r4, %r5;
	setp.ge.s32 	%p1, %r1, %r2;
	@%p1 bra 	$L__BB7_8;
	cvta.to.global.u64 	%rd4, %rd1;
	cvta.to.global.u64 	%rd5, %rd2;
	mul.wide.s32 	%rd6, %r1, 8;
	add.s64 	%rd7, %rd4, %rd6;
	ld.global.f64 	%fd1, [%rd7];
	add.s64 	%rd8, %rd5, %rd6;
	ld.global.f64 	%fd2, [%rd8];
	abs.f64 	%fd3, %fd1;
	abs.f64 	%fd4, %fd2;
	setp.leu.f64 	%p2, %fd4, %fd3;
	setp.gt.f64 	%p3, %fd4, %fd3;
	selp.f64 	%fd5, %fd4, %fd3, %p3;
	selp.f64 	%fd13, %fd3, %fd4, %p3;
	div.rn.f64 	%fd14, %fd13, %fd5;
	mul.f64 	%fd15, %fd14, %fd14;
	fma.rn.f64 	%fd16, %fd15, 0dBEF53E1D2A25FF7E, 0d3F2D3B63DBB65B49;
	fma.rn.f64 	%fd17, %fd16, %fd15, 0dBF5312788DDE082E;
	fma.rn.f64 	%fd18, %fd17, %fd15, 0d3F6F9690C8249315;
	fma.rn.f64 	%fd19, %fd18, %fd15, 0dBF82CF5AABC7CF0D;
	fma.rn.f64 	%fd20, %fd19, %fd15, 0d3F9162B0B2A3BFDE;
	fma.rn.f64 	%fd21, %fd20, %fd15, 0dBF9A7256FEB6FC6B;
	fma.rn.f64 	%fd22, %fd21, %fd15, 0d3FA171560CE4A489;
	fma.rn.f64 	%fd23, %fd22, %fd15, 0dBFA4F44D841450E4;
	fma.rn.f64 	%fd24, %fd23, %fd15, 0d3FA7EE3D3F36BB95;
	fma.rn.f64 	%fd25, %fd24, %fd15, 0dBFAAD32AE04A9FD1;
	fma.rn.f64 	%fd26, %fd25, %fd15, 0d3FAE17813D66954F;
	fma.rn.f64 	%fd27, %fd26, %fd15, 0dBFB11089CA9A5BCD;
	fma.rn.f64 	%fd28, %fd27, %fd15, 0d3FB3B12B2DB51738;
	fma.rn.f64 	%fd29, %fd28, %fd15, 0dBFB745D022F8DC5C;
	fma.rn.f64 	%fd30, %fd29, %fd15, 0d3FBC71C709DFE927;
	fma.rn.f64 	%fd31, %fd30, %fd15, 0dBFC2492491FA1744;
	fma.rn.f64 	%fd32, %fd31, %fd15, 0d3FC99999999840D2;
	fma.rn.f64 	%fd33, %fd32, %fd15, 0dBFD555555555544C;
	mul.f64 	%fd34, %fd15, %fd33;
	fma.rn.f64 	%fd6, %fd34, %fd14, %fd14;
	@%p2 bra 	$L__BB7_3;
	{
	.reg .b32 %temp; 
	mov.b64 	{%temp, %r7}, %fd1;
	}
	setp.lt.s32 	%p5, %r7, 0;
	neg.f64 	%fd37, %fd6;
	selp.f64 	%fd38, %fd6, %fd37, %p5;
	add.f64 	%fd43, %fd38, 0d3FF921FB54442D18;
	bra.uni 	$L__BB7_4;
$L__BB7_3:
	{
	.reg .b32 %temp; 
	mov.b64 	{%temp, %r6}, %fd1;
	}
	setp.lt.s32 	%p4, %r6, 0;
	mov.f64 	%fd35, 0d400921FB54442D18;
	sub.f64 	%fd36, %fd35, %fd6;
	selp.f64 	%fd43, %fd36, %fd6, %p4;
$L__BB7_4:
	setp.neu.f64 	%p6, %fd5, 0d0000000000000000;
	@%p6 bra 	$L__BB7_6;
	{
	.reg .b32 %temp; 
	mov.b64 	{%temp, %r9}, %fd1;
	}
	setp.lt.s32 	%p9, %r9, 0;
	selp.f64 	%fd44, 0d400921FB54442D18, 0d0000000000000000, %p9;
	bra.uni 	$L__BB7_7;
$L__BB7_6:
	setp.eq.f64 	%p7, %fd3, %fd4;
	{
	.reg .b32 %temp; 
	mov.b64 	{%temp, %r8}, %fd1;
	}
	setp.lt.s32 	%p8, %r8, 0;
	selp.f64 	%fd39, 0d4002D97C7F3321D2, 0d3FE921FB54442D18, %p8;
	selp.f64 	%fd44, %fd39, %fd43, %p7;
$L__BB7_7:
	add.rn.f64 	%fd40, %fd3, %fd4;
	setp.nan.f64 	%p10, %fd40, %fd40;
	copysign.f64 	%fd41, %fd2, %fd44;
	selp.f64 	%fd42, %fd40, %fd41, %p10;
	cvta.to.global.u64 	%rd9, %rd3;
	add.s64 	%rd11, %rd9, %rd6;
	st.global.f64 	[%rd11], %fd42;
$L__BB7_8:
	ret;

}
	// .globl	compute_phase_coherence_matrix
.visible .entry compute_phase_coherence_matrix(
	.param .u64 .ptr .align 1 compute_phase_coherence_matrix_param_0,
	.param .u32 compute_phase_coherence_matrix_param_1,
	.param .u64 .ptr .align 1 compute_phase_coherence_matrix_param_2
)
{
	.reg .pred 	%p<3>;
	.reg .b32 	%r<14>;
	.reg .b64 	%rd<11>;
	.reg .b64 	%fd<11>;

	ld.param.u64 	%rd1, [compute_phase_coherence_matrix_param_0];
	ld.param.u32 	%r4, [compute_phase_coherence_matrix_param_1];
	ld.param.u64 	%rd2, [compute_phase_coherence_matrix_param_2];
	mov.u32 	%r5, %ctaid.x;
	mov.u32 	%r6, %ntid.x;
	mov.u32 	%r7, %tid.x;
	mad.lo.s32 	%r1, %r5, %r6, %r7;
	mov.u32 	%r8, %ctaid.y;
	mov.u32 	%r9, %ntid.y;
	mov.u32 	%r10, %tid.y;
	mad.lo.s32 	%r11, %r8, %r9, %r10;
	max.s32 	%r12, %r1, %r11;
	setp.ge.s32 	%p1, %r12, %r4;
	@%p1 bra 	$L__BB8_2;
	cvta.to.global.u64 	%rd3, %rd1;
	cvta.to.global.u64 	%rd4, %rd2;
	mul.wide.u32 	%rd5, %r11, 8;
	add.s64 	%rd6, %rd3, %rd5;
	ld.global.f64 	%fd1, [%rd6];
	mul.wide.s32 	%rd7, %r1, 8;
	add.s64 	%rd8, %rd3, %rd7;
	ld.global.f64 	%fd2, [%rd8];
	sub.f64 	%fd3, %fd1, %fd2;
	abs.f64 	%fd4, %fd3;
	setp.gt.f64 	%p2, %fd4, 0d400921FB54442D18;
	mov.f64 	%fd5, 0d401921FB54442D18;
	sub.f64 	%fd6, %fd5, %fd4;
	selp.f64 	%fd7, %fd6, %fd4, %p2;
	div.rn.f64 	%fd8, %fd7, 0d400921FB54442D18;
	mov.f64 	%fd9, 0d3FF0000000000000;
	sub.f64 	%fd10, %fd9, %fd8;
	mad.lo.s32 	%r13, %r4, %r1, %r11;
	mul.wide.s32 	%rd9, %r13, 8;
	add.s64 	%rd10, %rd4, %rd9;
	st.global.f64 	[%rd10], %fd10;
$L__BB8_2:
	ret;

}
	// .globl	kuramoto_step
.visible .entry kuramoto_step(
	.param .u64 .ptr .align 1 kuramoto_step_param_0,
	.param .u64 .ptr .align 1 kuramoto_step_param_1,
	.param .u64 .ptr .align 1 kuramoto_step_param_2,
	.param .f64 kuramoto_step_param_3,
	.param .f64 kuramoto_step_param_4,
	.param .u64 .ptr .align 1 kuramoto_step_param_5,
	.param .u32 kuramoto_step_param_6
)
{
	.reg .pred 	%p<43>;
	.reg .b32 	%r<106>;
	.reg .b64 	%rd<82>;
	.reg .b64 	%fd<163>;

	ld.param.u64 	%rd25, [kuramoto_step_param_0];
	ld.param.u64 	%rd23, [kuramoto_step_param_1];
	ld.param.u64 	%rd26, [kuramoto_step_param_2];
	ld.param.f64 	%fd44, [kuramoto_step_param_4];
	ld.param.u64 	%rd24, [kuramoto_step_param_5];
	ld.param.u32 	%r40, [kuramoto_step_param_6];
	cvta.to.global.u64 	%rd1, %rd26;
	cvta.to.global.u64 	%rd2, %rd25;
	mov.u32 	%r41, %ctaid.x;
	mov.u32 	%r42, %ntid.x;
	mov.u32 	%r43, %tid.x;
	mad.lo.s32 	%r1, %r41, %r42, %r43;
	setp.ge.s32 	%p1, %r1, %r40;
	@%p1 bra 	$L__BB9_45;
	cvta.to.global.u64 	%rd27, %rd23;
	mul.wide.s32 	%rd28, %r1, 8;
	add.s64 	%rd29, %rd27, %rd28;
	ld.global.f64 	%fd1, [%rd29];
	setp.lt.s32 	%p2, %r40, 1;
	add.s64 	%rd3, %rd2, %rd28;
	mov.f64 	%fd153, 0d0000000000000000;
	@%p2 bra 	$L__BB9_24;
	mul.lo.s32 	%r2, %r40, %r1;
	setp.eq.s32 	%p3, %r40, 1;
	mov.f64 	%fd153, 0d0000000000000000;
	mov.b32 	%r98, 0;
	@%p3 bra 	$L__BB9_17;
	and.b32  	%r98, %r40, 2147483646;
	neg.s32 	%r94, %r1;
	add.s64 	%rd75, %rd2, 8;
	mov.f64 	%fd153, 0d0000000000000000;
	mov.b32 	%r95, 0;
	cvt.s64.s32 	%rd36, %r2;
	mov.u64 	%rd43, __cudart_sin_cos_coeffs;
	mov.u32 	%r93, %r2;
$L__BB9_4:
	setp.eq.s32 	%p4, %r94, 0;
	@%p4 bra 	$L__BB9_10;
	mul.wide.s32 	%rd30, %r93, 8;
	add.s64 	%rd31, %rd1, %rd30;
	ld.global.f64 	%fd3, [%rd31];
	ld.global.f64 	%fd49, [%rd75+-8];
	ld.global.f64 	%fd50, [%rd3];
	sub.f64 	%fd4, %fd49, %fd50;
	abs.f64 	%fd5, %fd4;
	setp.neu.f64 	%p5, %fd5, 0d7FF0000000000000;
	@%p5 bra 	$L__BB9_7;
	mov.f64 	%fd56, 0d0000000000000000;
	mul.rn.f64 	%fd152, %fd4, %fd56;
	mov.b32 	%r96, 0;
	bra.uni 	$L__BB9_9;
$L__BB9_7:
	mul.f64 	%fd51, %fd4, 0d3FE45F306DC9C883;
	cvt.rni.s32.f64 	%r96, %fd51;
	cvt.rn.f64.s32 	%fd52, %r96;
	fma.rn.f64 	%fd53, %fd52, 0dBFF921FB54442D18, %fd4;
	fma.rn.f64 	%fd54, %fd52, 0dBC91A62633145C00, %fd53;
	fma.rn.f64 	%fd152, %fd52, 0dB97B839A252049C0, %fd54;
	setp.ltu.f64 	%p6, %fd5, 0d41E0000000000000;
	@%p6 bra 	$L__BB9_9;
	{ // callseq 4, 0
	.param .b64 param0;
	st.param.f64 	[param0], %fd4;
	.param .align 16 .b8 retval0[16];
	call.uni (retval0), 
	__internal_trig_reduction_slowpathd, 
	(
	param0
	);
	ld.param.f64 	%fd152, [retval0];
	ld.param.b32 	%r96, [retval0+8];
	} // callseq 4
$L__BB9_9:
	shl.b32 	%r48, %r96, 6;
	cvt.u64.u32 	%rd32, %r48;
	and.b64  	%rd33, %rd32, 64;
	add.s64 	%rd35, %rd43, %rd33;
	mul.rn.f64 	%fd57, %fd152, %fd152;
	and.b32  	%r49, %r96, 1;
	setp.eq.b32 	%p7, %r49, 1;
	selp.f64 	%fd58, 0dBDA8FF8320FD8164, 0d3DE5DB65F9785EBA, %p7;
	ld.global.nc.v2.f64 	{%fd59, %fd60}, [%rd35];
	fma.rn.f64 	%fd61, %fd58, %fd57, %fd59;
	fma.rn.f64 	%fd62, %fd61, %fd57, %fd60;
	ld.global.nc.v2.f64 	{%fd63, %fd64}, [%rd35+16];
	fma.rn.f64 	%fd65, %fd62, %fd57, %fd63;
	fma.rn.f64 	%fd66, %fd65, %fd57, %fd64;
	ld.global.nc.v2.f64 	{%fd67, %fd68}, [%rd35+32];
	fma.rn.f64 	%fd69, %fd66, %fd57, %fd67;
	fma.rn.f64 	%fd70, %fd69, %fd57, %fd68;
	fma.rn.f64 	%fd71, %fd70, %fd152, %fd152;
	fma.rn.f64 	%fd72, %fd70, %fd57, 0d3FF0000000000000;
	selp.f64 	%fd73, %fd72, %fd71, %p7;
	and.b32  	%r50, %r96, 2;
	setp.eq.s32 	%p8, %r50, 0;
	mov.f64 	%fd74, 0d0000000000000000;
	sub.f64 	%fd75, %fd74, %fd73;
	selp.f64 	%fd76, %fd73, %fd75, %p8;
	fma.rn.f64 	%fd153, %fd3, %fd76, %fd153;
$L__BB9_10:
	add.s32 	%r51, %r95, 1;
	setp.eq.s32 	%p9, %r1, %r51;
	@%p9 bra 	$L__BB9_16;
	cvt.s64.s32 	%rd37, %r95;
	add.s64 	%rd38, %rd37, %rd36;
	shl.b64 	%rd39, %rd38, 3;
	add.s64 	%rd40, %rd1, %rd39;
	ld.global.f64 	%fd12, [%rd40+8];
	ld.global.f64 	%fd77, [%rd75];
	ld.global.f64 	%fd78, [%rd3];
	sub.f64 	%fd13, %fd77, %fd78;
	abs.f64 	%fd14, %fd13;
	setp.eq.f64 	%p10, %fd14, 0d7FF0000000000000;
	@%p10 bra 	$L__BB9_14;
	mul.f64 	%fd79, %fd13, 0d3FE45F306DC9C883;
	cvt.rni.s32.f64 	%r97, %fd79;
	cvt.rn.f64.s32 	%fd80, %r97;
	fma.rn.f64 	%fd81, %fd80, 0dBFF921FB54442D18, %fd13;
	fma.rn.f64 	%fd82, %fd80, 0dBC91A62633145C00, %fd81;
	fma.rn.f64 	%fd154, %fd80, 0dB97B839A252049C0, %fd82;
	setp.ltu.f64 	%p11, %fd14, 0d41E0000000000000;
	@%p11 bra 	$L__BB9_15;
	{ // callseq 5, 0
	.param .b64 param0;
	st.param.f64 	[param0], %fd13;
	.param .align 16 .b8 retval0[16];
	call.uni (retval0), 
	__internal_trig_reduction_slowpathd, 
	(
	param0
	);
	ld.param.f64 	%fd154, [retval0];
	ld.param.b32 	%r97, [retval0+8];
	} // callseq 5
	bra.uni 	$L__BB9_15;
$L__BB9_14:
	mov.f64 	%fd84, 0d0000000000000000;
	mul.rn.f64 	%fd154, %fd13, %fd84;
	mov.b32 	%r97, 0;
$L__BB9_15:
	shl.b32 	%r54, %r97, 6;
	cvt.u64.u32 	%rd41, %r54;
	and.b64  	%rd42, %rd41, 64;
	add.s64 	%rd44, %rd43, %rd42;
	mul.rn.f64 	%fd85, %fd154, %fd154;
	and.b32  	%r55, %r97, 1;
	setp.eq.b32 	%p12, %r55, 1;
	selp.f64 	%fd86, 0dBDA8FF8320FD8164, 0d3DE5DB65F9785EBA, %p12;
	ld.global.nc.v2.f64 	{%fd87, %fd88}, [%rd44];
	fma.rn.f64 	%fd89, %fd86, %fd85, %fd87;
	fma.rn.f64 	%fd90, %fd89, %fd85, %fd88;
	ld.global.nc.v2.f64 	{%fd91, %fd92}, [%rd44+16];
	fma.rn.f64 	%fd93, %fd90, %fd85, %fd91;
	fma.rn.f64 	%fd94, %fd93, %fd85, %fd92;
	ld.global.nc.v2.f64 	{%fd95, %fd96}, [%rd44+32];
	fma.rn.f64 	%fd97, %fd94, %fd85, %fd95;
	fma.rn.f64 	%fd98, %fd97, %fd85, %fd96;
	fma.rn.f64 	%fd99, %fd98, %fd154, %fd154;
	fma.rn.f64 	%fd100, %fd98, %fd85, 0d3FF0000000000000;
	selp.f64 	%fd101, %fd100, %fd99, %p12;
	and.b32  	%r56, %r97, 2;
	setp.eq.s32 	%p13, %r56, 0;
	mov.f64 	%fd102, 0d0000000000000000;
	sub.f64 	%fd103, %fd102, %fd101;
	selp.f64 	%fd104, %fd101, %fd103, %p13;
	fma.rn.f64 	%fd153, %fd12, %fd104, %fd153;
$L__BB9_16:
	add.s32 	%r95, %r95, 2;
	add.s32 	%r94, %r94, 2;
	add.s64 	%rd75, %rd75, 16;
	add.s32 	%r93, %r93, 2;
	setp.ne.s32 	%p14, %r95, %r98;
	@%p14 bra 	$L__BB9_4;
$L__BB9_17:
	and.b32  	%r57, %r40, 1;
	setp.eq.b32 	%p15, %r57, 1;
	not.pred 	%p16, %p15;
	@%p16 bra 	$L__BB9_24;
	setp.eq.s32 	%p17, %r1, %r98;
	@%p17 bra 	$L__BB9_24;
	add.s32 	%r58, %r98, %r2;
	mul.wide.s32 	%rd45, %r58, 8;
	add.s64 	%rd46, %rd1, %rd45;
	ld.global.f64 	%fd23, [%rd46];
	mul.wide.u32 	%rd47, %r98, 8;
	add.s64 	%rd48, %rd2, %rd47;
	ld.global.f64 	%fd105, [%rd48];
	ld.global.f64 	%fd106, [%rd3];
	sub.f64 	%fd24, %fd105, %fd106;
	abs.f64 	%fd25, %fd24;
	setp.eq.f64 	%p18, %fd25, 0d7FF0000000000000;
	@%p18 bra 	$L__BB9_22;
	mul.f64 	%fd107, %fd24, 0d3FE45F306DC9C883;
	cvt.rni.s32.f64 	%r99, %fd107;
	cvt.rn.f64.s32 	%fd108, %r99;
	fma.rn.f64 	%fd109, %fd108, 0dBFF921FB54442D18, %fd24;
	fma.rn.f64 	%fd110, %fd108, 0dBC91A62633145C00, %fd109;
	fma.rn.f64 	%fd158, %fd108, 0dB97B839A252049C0, %fd110;
	setp.ltu.f64 	%p19, %fd25, 0d41E0000000000000;
	@%p19 bra 	$L__BB9_23;
	{ // callseq 6, 0
	.param .b64 param0;
	st.param.f64 	[param0], %fd24;
	.param .align 16 .b8 retval0[16];
	call.uni (retval0), 
	__internal_trig_reduction_slowpathd, 
	(
	param0
	);
	ld.param.f64 	%fd158, [retval0];
	ld.param.b32 	%r99, [retval0+8];
	} // callseq 6
	bra.uni 	$L__BB9_23;
$L__BB9_22:
	mov.f64 	%fd112, 0d0000000000000000;
	mul.rn.f64 	%fd158, %fd24, %fd112;
	mov.b32 	%r99, 0;
$L__BB9_23:
	shl.b32 	%r61, %r99, 6;
	cvt.u64.u32 	%rd49, %r61;
	and.b64  	%rd50, %rd49, 64;
	mov.u64 	%rd51, __cudart_sin_cos_coeffs;
	add.s64 	%rd52, %rd51, %rd50;
	mul.rn.f64 	%fd113, %fd158, %fd158;
	and.b32  	%r62, %r99, 1;
	setp.eq.b32 	%p20, %r62, 1;
	selp.f64 	%fd114, 0dBDA8FF8320FD8164, 0d3DE5DB65F9785EBA, %p20;
	ld.global.nc.v2.f64 	{%fd115, %fd116}, [%rd52];
	fma.rn.f64 	%fd117, %fd114, %fd113, %fd115;
	fma.rn.f64 	%fd118, %fd117, %fd113, %fd116;
	ld.global.nc.v2.f64 	{%fd119, %fd120}, [%rd52+16];
	fma.rn.f64 	%fd121, %fd118, %fd113, %fd119;
	fma.rn.f64 	%fd122, %fd121, %fd113, %fd120;
	ld.global.nc.v2.f64 	{%fd123, %fd124}, [%rd52+32];
	fma.rn.f64 	%fd125, %fd122, %fd113, %fd123;
	fma.rn.f64 	%fd126, %fd125, %fd113, %fd124;
	fma.rn.f64 	%fd127, %fd126, %fd158, %fd158;
	fma.rn.f64 	%fd128, %fd126, %fd113, 0d3FF0000000000000;
	selp.f64 	%fd129, %fd128, %fd127, %p20;
	and.b32  	%r63, %r99, 2;
	setp.eq.s32 	%p21, %r63, 0;
	mov.f64 	%fd130, 0d0000000000000000;
	sub.f64 	%fd131, %fd130, %fd129;
	selp.f64 	%fd132, %fd129, %fd131, %p21;
	fma.rn.f64 	%fd153, %fd23, %fd132, %fd153;
$L__BB9_24:
	ld.param.f64 	%fd150, [kuramoto_step_param_3];
	cvt.rn.f64.s32 	%fd133, %r40;
	div.rn.f64 	%fd134, %fd150, %fd133;
	fma.rn.f64 	%fd135, %fd134, %fd153, %fd1;
	ld.global.f64 	%fd136, [%rd3];
	fma.rn.f64 	%fd32, %fd44, %fd135, %fd136;
	{
	.reg .b32 %temp; 
	mov.b64 	{%temp, %r64}, %fd32;
	}
	and.b32  	%r65, %r64, 2147483647;
	{
	.reg .b32 %temp; 
	mov.b64 	{%r66, %temp}, %fd32;
	}
	mov.f64 	%fd137, 0d401921FB54442D18;
	{
	.reg .b32 %temp; 
	mov.b64 	{%temp, %r67}, %fd137;
	}
	and.b32  	%r69, %r67, 2147483647;
	{
	.reg .b32 %temp; 
	mov.b64 	{%r70, %temp}, %fd137;
	}
	mov.b64 	%fd160, {%r66, %r65};
	mov.b64 	%fd161, {%r70, %r69};
	max.u32 	%r71, %r65, %r69;
	setp.lt.u32 	%p22, %r71, 2146435072;
	@%p22 bra 	$L__BB9_28;
	setp.num.f64 	%p38, %fd160, %fd160;
	setp.num.f64 	%p39, %fd161, %fd161;
	and.pred  	%p40, %p38, %p39;
	@%p40 bra 	$L__BB9_27;
	mov.f64 	%fd147, 0d401921FB54442D18;
	add.rn.f64 	%fd162, %fd32, %fd147;
	bra.uni 	$L__BB9_44;
$L__BB9_27:
	setp.eq.f64 	%p41, %fd160, 0d7FF0000000000000;
	selp.f64 	%fd162, 0dFFF8000000000000, %fd32, %p41;
	bra.uni 	$L__BB9_44;
$L__BB9_28:
	setp.eq.f64 	%p23, %fd161, 0d0000000000000000;
	mov.f64 	%fd162, 0dFFF8000000000000;
	@%p23 bra 	$L__BB9_44;
	setp.ltu.f64 	%p24, %fd160, %fd161;
	mov.f64 	%fd162, %fd32;
	@%p24 bra 	$L__BB9_44;
	{
	.reg .b32 %temp; 
	mov.b64 	{%temp, %r72}, %fd160;
	}
	shr.u32 	%r100, %r72, 20;
	{
	.reg .b32 %temp; 
	mov.b64 	{%temp, %r22}, %fd161;
	}
	shr.u32 	%r101, %r22, 20;
	setp.gt.u32 	%p25, %r72, 1048575;
	@%p25 bra 	$L__BB9_32;
	mul.f64 	%fd160, %fd160, 0d4350000000000000;
	{
	.reg .b32 %temp; 
	mov.b64 	{%temp, %r73}, %fd160;
	}
	shr.u32 	%r74, %r73, 20;
	add.s32 	%r75, %r100, %r74;
	add.s32 	%r100, %r75, -54;
$L__BB9_32:
	setp.gt.u32 	%p26, %r22, 1048575;
	@%p26 bra 	$L__BB9_34;
	mul.f64 	%fd161, %fd161, 0d4350000000000000;
	{
	.reg .b32 %temp; 
	mov.b64 	{%temp, %r76}, %fd161;
	}
	shr.u32 	%r77, %r76, 20;
	add.s32 	%r78, %r101, %r77;
	add.s32 	%r101, %r78, -54;
$L__BB9_34:
	mov.b64 	%rd54, %fd160;
	mov.b64 	%rd55, %fd161;
	and.b64  	%rd56, %rd54, 4503599627370495;
	or.b64  	%rd77, %rd56, 4503599627370496;
	and.b64  	%rd57, %rd55, 4503599627370495;
	or.b64  	%rd8, %rd57, 4503599627370496;
	sub.s32 	%r28, %r100, %r101;
	min.s32 	%r29, %r28, 0;
	add.s32 	%r79, %r101, %r29;
	sub.s32 	%r80, %r100, %r79;
	add.s32 	%r81, %r80, 1;
	and.b32  	%r30, %r81, 3;
	setp.eq.s32 	%p27, %r30, 0;
	mov.u32 	%r104, %r28;
	@%p27 bra 	$L__BB9_37;
	neg.s32 	%r102, %r30;
	mov.u32 	%r104, %r28;
$L__BB9_36:
	.pragma "nounroll";
	sub.s64 	%rd58, %rd77, %rd8;
	mov.b64 	%fd139, %rd58;
	{
	.reg .b32 %temp; 
	mov.b64 	{%temp, %r82}, %fd139;
	}
	setp.lt.s32 	%p28, %r82, 0;
	selp.b64 	%rd80, %rd77, %rd58, %p28;
	shl.b64 	%rd77, %rd80, 1;
	add.s32 	%r104, %r104, -1;
	add.s32 	%r102, %r102, 1;
	setp.ne.s32 	%p29, %r102, 0;
	@%p29 bra 	$L__BB9_36;
$L__BB9_37:
	sub.s32 	%r83, %r28, %r29;
	setp.lt.u32 	%p30, %r83, 3;
	@%p30 bra 	$L__BB9_39;
$L__BB9_38:
	sub.s64 	%rd59, %rd77, %rd8;
	mov.b64 	%fd140, %rd59;
	{
	.reg .b32 %temp; 
	mov.b64 	{%temp, %r84}, %fd140;
	}
	setp.lt.s32 	%p31, %r84, 0;
	selp.b64 	%rd60, %rd77, %rd59, %p31;
	shl.b64 	%rd61, %rd60, 1;
	sub.s64 	%rd62, %rd61, %rd8;
	mov.b64 	%fd141, %rd62;
	{
	.reg .b32 %temp; 
	mov.b64 	{%temp, %r85}, %fd141;
	}
	setp.lt.s32 	%p32, %r85, 0;
	selp.b64 	%rd63, %rd61, %rd62, %p32;
	shl.b64 	%rd64, %rd63, 1;
	sub.s64 	%rd65, %rd64, %rd8;
	mov.b64 	%fd142, %rd65;
	{
	.reg .b32 %temp; 
	mov.b64 	{%temp, %r86}, %fd142;
	}
	setp.lt.s32 	%p33, %r86, 0;
	selp.b64 	%rd66, %rd64, %rd65, %p33;
	shl.b64 	%rd67, %rd66, 1;
	sub.s64 	%rd68, %rd67, %rd8;
	mov.b64 	%fd143, %rd68;
	{
	.reg .b32 %temp; 
	mov.b64 	{%temp, %r87}, %fd143;
	}
	setp.lt.s32 	%p34, %r87, 0;
	selp.b64 	%rd80, %rd67, %rd68, %p34;
	shl.b64 	%rd77, %rd80, 1;
	add.s32 	%r38, %r104, -4;
	setp.gt.s32 	%p35, %r104, 3;
	mov.u32 	%r104, %r38;
	@%p35 bra 	$L__BB9_38;
$L__BB9_39:
	and.b64  	%rd18, %rd80, 9223372036854775807;
	setp.eq.s64 	%p36, %rd18, 0;
	mov.b64 	%rd81, 0;
	@%p36 bra 	$L__BB9_43;
	mov.b64 	%fd144, %rd18;
	mul.f64 	%fd145, %fd144, 0d4350000000000000;
	{
	.reg .b32 %temp; 
	mov.b64 	{%temp, %r88}, %fd145;
	}
	shr.u32 	%r89, %r88, 20;
	sub.s32 	%r90, 55, %r89;
	sub.s32 	%r39, %r101, %r90;
	shl.b64 	%rd19, %rd18, %r90;
	setp.gt.s32 	%p37, %r39, 0;
	@%p37 bra 	$L__BB9_42;
	sub.s32 	%r92, 1, %r39;
	shr.u64 	%rd81, %rd19, %r92;
	bra.uni 	$L__BB9_43;
$L__BB9_42:
	add.s32 	%r91, %r39, -1;
	cvt.u64.u32 	%rd70, %r91;
	shl.b64 	%rd71, %rd70, 52;
	add.s64 	%rd81, %rd71, %rd19;
$L__BB9_43:
	mov.b64 	%fd146, %rd81;
	copysign.f64 	%fd162, %fd32, %fd146;
$L__BB9_44:
	setp.lt.f64 	%p42, %fd162, 0d0000000000000000;
	add.f64 	%fd148, %fd162, 0d401921FB54442D18;
	selp.f64 	%fd149, %fd148, %fd162, %p42;
	cvta.to.global.u64 	%rd72, %rd24;
	mul.wide.s32 	%rd73, %r1, 8;
	add.s64 	%rd74, %rd72, %rd73;
	st.global.f64 	[%rd74], %fd149;
$L__BB9_45:
	ret;

}
	// .globl	kuramoto_order_parameter
.visible .entry kuramoto_order_parameter(
	.param .u64 .ptr .align 1 kuramoto_order_parameter_param_0,
	.param .u32 kuramoto_order_parameter_param_1,
	.param .u64 .ptr .align 1 kuramoto_order_parameter_param_2,
	.param .u64 .ptr .align 1 kuramoto_order_parameter_param_3
)
{
	.reg .pred 	%p<15>;
	.reg .b32 	%r<39>;
	.reg .b64 	%rd<17>;
	.reg .b64 	%fd<86>;
	// demoted variable
	.shared .align 8 .b8 _ZZ24kuramoto_order_parameterE10shared_cos[2048];
	// demoted variable
	.shared .align 8 .b8 _ZZ24kuramoto_order_parameterE10shared_sin[2048];
	ld.param.u64 	%rd1, [kuramoto_order_parameter_param_0];
	ld.param.u32 	%r16, [kuramoto_order_parameter_param_1];
	ld.param.u64 	%rd2, [kuramoto_order_parameter_param_2];
	ld.param.u64 	%rd3, [kuramoto_order_parameter_param_3];
	mov.u32 	%r1, %tid.x;
	mov.u32 	%r17, %ctaid.x;
	mov.u32 	%r38, %ntid.x;
	mad.lo.s32 	%r3, %r17, %r38, %r1;
	setp.ge.s32 	%p1, %r3, %r16;
	mov.f64 	%fd82, 0d0000000000000000;
	mov.f64 	%fd83, %fd82;
	@%p1 bra 	$L__BB10_7;
	cvta.to.global.u64 	%rd4, %rd1;
	mul.wide.s32 	%rd5, %r3, 8;
	add.s64 	%rd6, %rd4, %rd5;
	ld.global.f64 	%fd82, [%rd6];
	abs.f64 	%fd2, %fd82;
	setp.neu.f64 	%p2, %fd2, 0d7FF0000000000000;
	@%p2 bra 	$L__BB10_3;
	mov.f64 	%fd24, 0d0000000000000000;
	mul.rn.f64 	%fd81, %fd82, %fd24;
	mov.b32 	%r36, 1;
	bra.uni 	$L__BB10_6;
$L__BB10_3:
	mul.f64 	%fd19, %fd82, 0d3FE45F306DC9C883;
	cvt.rni.s32.f64 	%r35, %fd19;
	cvt.rn.f64.s32 	%fd20, %r35;
	fma.rn.f64 	%fd21, %fd20, 0dBFF921FB54442D18, %fd82;
	fma.rn.f64 	%fd22, %fd20, 0dBC91A62633145C00, %fd21;
	fma.rn.f64 	%fd81, %fd20, 0dB97B839A252049C0, %fd22;
	setp.ltu.f64 	%p3, %fd2, 0d41E0000000000000;
	@%p3 bra 	$L__BB10_5;
	{ // callseq 7, 0
	.param .b64 param0;
	st.param.f64 	[param0], %fd82;
	.param .align 16 .b8 retval0[16];
	call.uni (retval0), 
	__internal_trig_reduction_slowpathd, 
	(
	param0
	);
	ld.param.f64 	%fd81, [retval0];
	ld.param.b32 	%r35, [retval0+8];
	} // callseq 7
$L__BB10_5:
	add.s32 	%r36, %r35, 1;
$L__BB10_6:
	shl.b32 	%r20, %r36, 6;
	cvt.u64.u32 	%rd7, %r20;
	and.b64  	%rd8, %rd7, 64;
	mov.u64 	%rd9, __cudart_sin_cos_coeffs;
	add.s64 	%rd10, %rd9, %rd8;
	mul.rn.f64 	%fd25, %fd81, %fd81;
	and.b32  	%r21, %r36, 1;
	setp.eq.b32 	%p4, %r21, 1;
	selp.f64 	%fd26, 0dBDA8FF8320FD8164, 0d3DE5DB65F9785EBA, %p4;
	ld.global.nc.v2.f64 	{%fd27, %fd28}, [%rd10];
	fma.rn.f64 	%fd29, %fd26, %fd25, %fd27;
	fma.rn.f64 	%fd30, %fd29, %fd25, %fd28;
	ld.global.nc.v2.f64 	{%fd31, %fd32}, [%rd10+16];
	fma.rn.f64 	%fd33, %fd30, %fd25, %fd31;
	fma.rn.f64 	%fd34, %fd33, %fd25, %fd32;
	ld.global.nc.v2.f64 	{%fd35, %fd36}, [%rd10+32];
	fma.rn.f64 	%fd37, %fd34, %fd25, %fd35;
	fma.rn.f64 	%fd38, %fd37, %fd25, %fd36;
	fma.rn.f64 	%fd39, %fd38, %fd81, %fd81;
	fma.rn.f64 	%fd40, %fd38, %fd25, 0d3FF0000000000000;
	selp.f64 	%fd41, %fd40, %fd39, %p4;
	and.b32  	%r22, %r36, 2;
	setp.eq.s32 	%p5, %r22, 0;
	mov.f64 	%fd42, 0d0000000000000000;
	sub.f64 	%fd43, %fd42, %fd41;
	selp.f64 	%fd83, %fd41, %fd43, %p5;
$L__BB10_7:
	setp.ge.s32 	%p6, %r3, %r16;
	shl.b32 	%r23, %r1, 3;
	mov.u32 	%r24, _ZZ24kuramoto_order_parameterE10shared_cos;
	add.s32 	%r9, %r24, %r23;
	st.shared.f64 	[%r9], %fd83;
	mov.f64 	%fd85, 0d0000000000000000;
	@%p6 bra 	$L__BB10_13;
	abs.f64 	%fd11, %fd82;
	setp.neu.f64 	%p7, %fd11, 0d7FF0000000000000;
	@%p7 bra 	$L__BB10_10;
	mov.f64 	%fd50, 0d0000000000000000;
	mul.rn.f64 	%fd84, %fd82, %fd50;
	mov.b32 	%r37, 0;
	bra.uni 	$L__BB10_12;
$L__BB10_10:
	mul.f64 	%fd45, %fd82, 0d3FE45F306DC9C883;
	cvt.rni.s32.f64 	%r37, %fd45;
	cvt.rn.f64.s32 	%fd46, %r37;
	fma.rn.f64 	%fd47, %fd46, 0dBFF921FB54442D18, %fd82;
	fma.rn.f64 	%fd48, %fd46, 0dBC91A62633145C00, %fd47;
	fma.rn.f64 	%fd84, %fd46, 0dB97B839A252049C0, %fd48;
	setp.ltu.f64 	%p8, %fd11, 0d41E0000000000000;
	@%p8 bra 	$L__BB10_12;
	{ // callseq 8, 0
	.param .b64 param0;
	st.param.f64 	[param0], %fd82;
	.param .align 16 .b8 retval0[16];
	call.uni (retval0), 
	__internal_trig_reduction_slowpathd, 
	(
	param0
	);
	ld.param.f64 	%fd84, [retval0];
	ld.param.b32 	%r37, [retval0+8];
	} // callseq 8
$L__BB10_12:
	shl.b32 	%r27, %r37, 6;
	cvt.u64.u32 	%rd11, %r27;
	and.b64  	%rd12, %rd11, 64;
	mov.u64 	%rd13, __cudart_sin_cos_coeffs;
	add.s64 	%rd14, %rd13, %rd12;
	mul.rn.f64 	%fd51, %fd84, %fd84;
	and.b32  	%r28, %r37, 1;
	setp.eq.b32 	%p9, %r28, 1;
	selp.f64 	%fd52, 0dBDA8FF8320FD8164, 0d3DE5DB65F9785EBA, %p9;
	ld.global.nc.v2.f64 	{%fd53, %fd54}, [%rd14];
	fma.rn.f64 	%fd55, %fd52, %fd51, %fd53;
	fma.rn.f64 	%fd56, %fd55, %fd51, %fd54;
	ld.global.nc.v2.f64 	{%fd57, %fd58}, [%rd14+16];
	fma.rn.f64 	%fd59, %fd56, %fd51, %fd57;
	fma.rn.f64 	%fd60, %fd59, %fd51, %fd58;
	ld.global.nc.v2.f64 	{%fd61, %fd62}, [%rd14+32];
	fma.rn.f64 	%fd63, %fd60, %fd51, %fd61;
	fma.rn.f64 	%fd64, %fd63, %fd51, %fd62;
	fma.rn.f64 	%fd65, %fd64, %fd84, %fd84;
	fma.rn.f64 	%fd66, %fd64, %fd51, 0d3FF0000000000000;
	selp.f64 	%fd67, %fd66, %fd65, %p9;
	and.b32  	%r29, %r37, 2;
	setp.eq.s32 	%p10, %r29, 0;
	mov.f64 	%fd68, 0d0000000000000000;
	sub.f64 	%fd69, %fd68, %fd67;
	selp.f64 	%fd85, %fd67, %fd69, %p10;
$L__BB10_13:
	mov.u32 	%r31, _ZZ24kuramoto_order_parameterE10shared_sin;
	add.s32 	%r13, %r31, %r23;
	st.shared.f64 	[%r13], %fd85;
	bar.sync 	0;
	setp.lt.u32 	%p11, %r38, 2;
	@%p11 bra 	$L__BB10_17;
$L__BB10_14:
	shr.u32 	%r15, %r38, 1;
	setp.ge.u32 	%p12, %r1, %r15;
	@%p12 bra 	$L__BB10_16;
	shl.b32 	%r32, %r15, 3;
	add.s32 	%r33, %r9, %r32;
	ld.shared.f64 	%fd70, [%r33];
	ld.shared.f64 	%fd71, [%r9];
	add.f64 	%fd72, %fd70, %fd71;
	st.shared.f64 	[%r9], %fd72;
	add.s32 	%r34, %r13, %r32;
	ld.shared.f64 	%fd73, [%r34];
	ld.shared.f64 	%fd74, [%r13];
	add.f64 	%fd75, %fd73, %fd74;
	st.shared.f64 	[%r13], %fd75;
$L__BB10_16:
	bar.sync 	0;
	setp.gt.u32 	%p13, %r38, 3;
	mov.u32 	%r38, %r15;
	@%p13 bra 	$L__BB10_14;
$L__BB10_17:
	setp.ne.s32 	%p14, %r1, 0;
	@%p14 bra 	$L__BB10_19;
	ld.shared.f64 	%fd76, [_ZZ24kuramoto_order_parameterE10shared_cos];
	cvta.to.global.u64 	%rd15, %rd2;
	atom.global.add.f64 	%fd77, [%rd15], %fd76;
	ld.shared.f64 	%fd78, [_ZZ24kuramoto_order_parameterE10shared_sin];
	cvta.to.global.u64 	%rd16, %rd3;
	atom.global.add.f64 	%fd79, [%rd16], %fd78;
$L__BB10_19:
	ret;

}
	// .globl	compute_local_coherence
.visible .entry compute_local_coherence(
	.param .u64 .ptr .align 1 compute_local_coherence_param_0,
	.param .u64 .ptr .align 1 compute_local_coherence_param_1,
	.param .u64 .ptr .align 1 compute_local_coherence_param_2,
	.param .u32 compute_local_coherence_param_3
)
{
	.reg .pred 	%p<23>;
	.reg .b32 	%r<67>;
	.reg .b64 	%rd<33>;
	.reg .b64 	%fd<87>;

	ld.param.u64 	%rd14, [compute_local_coherence_param_0];
	ld.param.u64 	%rd15, [compute_local_coherence_param_1];
	ld.param.u64 	%rd16, [compute_local_coherence_param_2];
	ld.param.u32 	%r39, [compute_local_coherence_param_3];
	cvta.to.global.u64 	%rd1, %rd14;
	cvta.to.global.u64 	%rd2, %rd15;
	cvta.to.global.u64 	%rd3, %rd16;
	mov.u32 	%r40, %ctaid.x;
	mov.u32 	%r41, %ntid.x;
	mul.lo.s32 	%r1, %r40, %r41;
	mov.u32 	%r2, %tid.x;
	add.s32 	%r3, %r1, %r2;
	setp.ge.s32 	%p1, %r3, %r39;
	@%p1 bra 	$L__BB11_26;
	setp.lt.s32 	%p2, %r39, 1;
	mov.b32 	%r55, 0;
	mov.f64 	%fd79, 0d0000000000000000;
	@%p2 bra 	$L__BB11_23;
	mul.lo.s32 	%r4, %r39, %r3;
	mul.wide.s32 	%rd17, %r3, 8;
	add.s64 	%rd4, %rd1, %rd17;
	and.b32  	%r5, %r39, 3;
	setp.lt.u32 	%p3, %r39, 4;
	mov.f64 	%fd79, 0d0000000000000000;
	mov.b32 	%r59, 0;
	mov.u32 	%r55, %r59;
	@%p3 bra 	$L__BB11_17;
	and.b32  	%r59, %r39, 2147483644;
	mul.wide.s32 	%rd18, %r4, 8;
	add.s64 	%rd19, %rd18, %rd2;
	add.s64 	%rd31, %rd19, 24;
	add.s64 	%rd30, %rd1, 16;
	neg.s32 	%r50, %r3;
	mov.f64 	%fd79, 0d0000000000000000;
	mov.b32 	%r52, 0;
	mov.u32 	%r51, %r4;
	mov.u32 	%r55, %r52;
$L__BB11_4:
	setp.eq.s32 	%p4, %r50, 0;
	@%p4 bra 	$L__BB11_7;
	mul.wide.s32 	%rd20, %r51, 8;
	add.s64 	%rd21, %rd2, %rd20;
	ld.global.f64 	%fd20, [%rd21];
	setp.leu.f64 	%p5, %fd20, 0d0000000000000000;
	@%p5 bra 	$L__BB11_7;
	ld.global.f64 	%fd21, [%rd30+-16];
	ld.global.f64 	%fd22, [%rd4];
	sub.f64 	%fd23, %fd21, %fd22;
	abs.f64 	%fd24, %fd23;
	setp.gt.f64 	%p6, %fd24, 0d400921FB54442D18;
	mov.f64 	%fd25, 0d401921FB54442D18;
	sub.f64 	%fd26, %fd25, %fd24;
	selp.f64 	%fd27, %fd26, %fd24, %p6;
	div.rn.f64 	%fd28, %fd27, 0d400921FB54442D18;
	mov.f64 	%fd29, 0d3FF0000000000000;
	sub.f64 	%fd30, %fd29, %fd28;
	add.f64 	%fd79, %fd79, %fd30;
	add.s32 	%r55, %r55, 1;
$L__BB11_7:
	add.s32 	%r46, %r52, 1;
	setp.eq.s32 	%p7, %r3, %r46;
	@%p7 bra 	$L__BB11_10;
	ld.global.f64 	%fd31, [%rd31+-16];
	setp.leu.f64 	%p8, %fd31, 0d0000000000000000;
	@%p8 bra 	$L__BB11_10;
	ld.global.f64 	%fd32, [%rd30+-8];
	ld.global.f64 	%fd33, [%rd4];
	sub.f64 	%fd34, %fd32, %fd33;
	abs.f64 	%fd35, %fd34;
	setp.gt.f64 	%p9, %fd35, 0d400921FB54442D18;
	mov.f64 	%fd36, 0d401921FB54442D18;
	sub.f64 	%fd37, %fd36, %fd35;
	selp.f64 	%fd38, %fd37, %fd35, %p9;
	div.rn.f64 	%fd39, %fd38, 0d400921FB54442D18;
	mov.f64 	%fd40, 0d3FF0000000000000;
	sub.f64 	%fd41, %fd40, %fd39;
	add.f64 	%fd79, %fd79, %fd41;
	add.s32 	%r55, %r55, 1;
$L__BB11_10:
	add.s32 	%r47, %r52, 2;
	setp.eq.s32 	%p10, %r3, %r47;
	@%p10 bra 	$L__BB11_13;
	ld.global.f64 	%fd42, [%rd31+-8];
	setp.leu.f64 	%p11, %fd42, 0d0000000000000000;
	@%p11 bra 	$L__BB11_13;
	ld.global.f64 	%fd43, [%rd30];
	ld.global.f64 	%fd44, [%rd4];
	sub.f64 	%fd45, %fd43, %fd44;
	abs.f64 	%fd46, %fd45;
	setp.gt.f64 	%p12, %fd46, 0d400921FB54442D18;
	mov.f64 	%fd47, 0d401921FB54442D18;
	sub.f64 	%fd48, %fd47, %fd46;
	selp.f64 	%fd49, %fd48, %fd46, %p12;
	div.rn.f64 	%fd50, %fd49, 0d400921FB54442D18;
	mov.f64 	%fd51, 0d3FF0000000000000;
	sub.f64 	%fd52, %fd51, %fd50;
	add.f64 	%fd79, %fd79, %fd52;
	add.s32 	%r55, %r55, 1;
$L__BB11_13:
	add.s32 	%r48, %r52, 3;
	setp.eq.s32 	%p13, %r3, %r48;
	@%p13 bra 	$L__BB11_16;
	ld.global.f64 	%fd53, [%rd31];
	setp.leu.f64 	%p14, %fd53, 0d0000000000000000;
	@%p14 bra 	$L__BB11_16;
	ld.global.f64 	%fd54, [%rd30+8];
	ld.global.f64 	%fd55, [%rd4];
	sub.f64 	%fd56, %fd54, %fd55;
	abs.f64 	%fd57, %fd56;
	setp.gt.f64 	%p15, %fd57, 0d400921FB54442D18;
	mov.f64 	%fd58, 0d401921FB54442D18;
	sub.f64 	%fd59, %fd58, %fd57;
	selp.f64 	%fd60, %fd59, %fd57, %p15;
	div.rn.f64 	%fd61, %fd60, 0d400921FB54442D18;
	mov.f64 	%fd62, 0d3FF0000000000000;
	sub.f64 	%fd63, %fd62, %fd61;
	add.f64 	%fd79, %fd79, %fd63;
	add.s32 	%r55, %r55, 1;
$L__BB11_16:
	add.s32 	%r52, %r52, 4;
	add.s32 	%r51, %r51, 4;
	add.s64 	%rd31, %rd31, 32;
	add.s64 	%rd30, %rd30, 32;
	add.s32 	%r50, %r50, 4;
	setp.ne.s32 	%p16, %r52, %r59;
	@%p16 bra 	$L__BB11_4;
$L__BB11_17:
	setp.eq.s32 	%p17, %r5, 0;
	@%p17 bra 	$L__BB11_23;
	mul.wide.u32 	%rd22, %r59, 8;
	add.s64 	%rd32, %rd1, %rd22;
	add.s32 	%r63, %r59, %r4;
	sub.s32 	%r49, %r59, %r1;
	sub.s32 	%r62, %r49, %r2;
	neg.s32 	%r61, %r5;
$L__BB11_19:
	.pragma "nounroll";
	setp.eq.s32 	%p18, %r62, 0;
	@%p18 bra 	$L__BB11_22;
	mul.wide.s32 	%rd23, %r63, 8;
	add.s64 	%rd24, %rd2, %rd23;
	ld.global.f64 	%fd64, [%rd24];
	setp.leu.f64 	%p19, %fd64, 0d0000000000000000;
	@%p19 bra 	$L__BB11_22;
	ld.global.f64 	%fd65, [%rd32];
	ld.global.f64 	%fd66, [%rd4];
	sub.f64 	%fd67, %fd65, %fd66;
	abs.f64 	%fd68, %fd67;
	setp.gt.f64 	%p20, %fd68, 0d400921FB54442D18;
	mov.f64 	%fd69, 0d401921FB54442D18;
	sub.f64 	%fd70, %fd69, %fd68;
	selp.f64 	%fd71, %fd70, %fd68, %p20;
	div.rn.f64 	%fd72, %fd71, 0d400921FB54442D18;
	mov.f64 	%fd73, 0d3FF0000000000000;
	sub.f64 	%fd74, %fd73, %fd72;
	add.f64 	%fd79, %fd79, %fd74;
	add.s32 	%r55, %r55, 1;
$L__BB11_22:
	add.s64 	%rd32, %rd32, 8;
	add.s32 	%r63, %r63, 1;
	add.s32 	%r62, %r62, 1;
	add.s32 	%r61, %r61, 1;
	setp.ne.s32 	%p21, %r61, 0;
	@%p21 bra 	$L__BB11_19;
$L__BB11_23:
	setp.lt.s32 	%p22, %r55, 1;
	@%p22 bra 	$L__BB11_25;
	cvt.rn.f64.u32 	%fd75, %r55;
	div.rn.f64 	%fd76, %fd79, %fd75;
	mul.wide.s32 	%rd28, %r3, 8;
	add.s64 	%rd29, %rd3, %rd28;
	st.global.f64 	[%rd29], %fd76;
	bra.uni 	$L__BB11_26;
$L__BB11_25:
	mul.wide.s32 	%rd25, %r3, 8;
	add.s64 	%rd26, %rd3, %rd25;
	mov.b64 	%rd27, 4607182418800017408;
	st.global.u64 	[%rd26], %rd27;
$L__BB11_26:
	ret;

}
	// .globl	compute_correlation
.visible .entry compute_correlation(
	.param .u64 .ptr .align 1 compute_correlation_param_0,
	.param .u64 .ptr .align 1 compute_correlation_param_1,
	.param .u32 compute_correlation_param_2,
	.param .f64 compute_correlation_param_3,
	.param .f64 compute_correlation_param_4,
	.param .u64 .ptr .align 1 compute_correlation_param_5,
	.param .u64 .ptr .align 1 compute_correlation_param_6,
	.param .u64 .ptr .align 1 compute_correlation_param_7
)
{
	.reg .pred 	%p<6>;
	.reg .b32 	%r<20>;
	.reg .b64 	%rd<14>;
	.reg .b64 	%fd<32>;
	// demoted variable
	.shared .align 8 .b8 _ZZ19compute_correlationE10shared_cov[2048];
	// demoted variable
	.shared .align 8 .b8 _ZZ19compute_correlationE12shared_var_s[2048];
	// demoted variable
	.shared .align 8 .b8 _ZZ19compute_correlationE12shared_var_t[2048];
	ld.param.u64 	%rd1, [compute_correlation_param_0];
	ld.param.u64 	%rd2, [compute_correlation_param_1];
	ld.param.u32 	%r9, [compute_correlation_param_2];
	ld.param.f64 	%fd7, [compute_correlation_param_3];
	ld.param.f64 	%fd8, [compute_correlation_param_4];
	ld.param.u64 	%rd3, [compute_correlation_param_5];
	ld.param.u64 	%rd4, [compute_correlation_param_6];
	ld.param.u64 	%rd5, [compute_correlation_param_7];
	mov.u32 	%r1, %tid.x;
	mov.u32 	%r10, %ctaid.x;
	mov.u32 	%r19, %ntid.x;
	mad.lo.s32 	%r3, %r10, %r19, %r1;
	setp.ge.s32 	%p1, %r3, %r9;
	mov.f64 	%fd29, 0d0000000000000000;
	mov.f64 	%fd30, %fd29;
	mov.f64 	%fd31, %fd29;
	@%p1 bra 	$L__BB12_2;
	cvta.to.global.u64 	%rd6, %rd1;
	cvta.to.global.u64 	%rd7, %rd2;
	mul.wide.s32 	%rd8, %r3, 8;
	add.s64 	%rd9, %rd6, %rd8;
	ld.global.f64 	%fd10, [%rd9];
	sub.f64 	%fd11, %fd10, %fd7;
	add.s64 	%rd10, %rd7, %rd8;
	ld.global.f64 	%fd12, [%rd10];
	sub.f64 	%fd13, %fd12, %fd8;
	mul.f64 	%fd29, %fd11, %fd13;
	mul.f64 	%fd30, %fd11, %fd11;
	mul.f64 	%fd31, %fd13, %fd13;
$L__BB12_2:
	shl.b32 	%r11, %r1, 3;
	mov.u32 	%r12, _ZZ19compute_correlationE10shared_cov;
	add.s32 	%r4, %r12, %r11;
	st.shared.f64 	[%r4], %fd29;
	mov.u32 	%r13, _ZZ19compute_correlationE12shared_var_s;
	add.s32 	%r5, %r13, %r11;
	st.shared.f64 	[%r5], %fd30;
	mov.u32 	%r14, _ZZ19compute_correlationE12shared_var_t;
	add.s32 	%r6, %r14, %r11;
	st.shared.f64 	[%r6], %fd31;
	bar.sync 	0;
	setp.lt.u32 	%p2, %r19, 2;
	@%p2 bra 	$L__BB12_6;
$L__BB12_3:
	shr.u32 	%r8, %r19, 1;
	setp.ge.u32 	%p3, %r1, %r8;
	@%p3 bra 	$L__BB12_5;
	shl.b32 	%r15, %r8, 3;
	add.s32 	%r16, %r4, %r15;
	ld.shared.f64 	%fd14, [%r16];
	ld.shared.f64 	%fd15, [%r4];
	add.f64 	%fd16, %fd14, %fd15;
	st.shared.f64 	[%r4], %fd16;
	add.s32 	%r17, %r5, %r15;
	ld.shared.f64 	%fd17, [%r17];
	ld.shared.f64 	%fd18, [%r5];
	add.f64 	%fd19, %fd17, %fd18;
	st.shared.f64 	[%r5], %fd19;
	add.s32 	%r18, %r6, %r15;
	ld.shared.f64 	%fd20, [%r18];
	ld.shared.f64 	%fd21, [%r6];
	add.f64 	%fd22, %fd20, %fd21;
	st.shared.f64 	[%r6], %fd22;
$L__BB12_5:
	bar.sync 	0;
	setp.gt.u32 	%p4, %r19, 3;
	mov.u32 	%r19, %r8;
	@%p4 bra 	$L__BB12_3;
$L__BB12_6:
	setp.ne.s32 	%p5, %r1, 0;
	@%p5 bra 	$L__BB12_8;
	ld.shared.f64 	%fd23, [_ZZ19compute_correlationE10shared_cov];
	cvta.to.global.u64 	%rd11, %rd3;
	atom.global.add.f64 	%fd24, [%rd11], %fd23;
	ld.shared.f64 	%fd25, [_ZZ19compute_correlationE12shared_var_s];
	cvta.to.global.u64 	%rd12, %rd4;
	atom.global.add.f64 	%fd26, [%rd12], %fd25;
	ld.shared.f64 	%fd27, [_ZZ19compute_correlationE12shared_var_t];
	cvta.to.global.u64 	%rd13, %rd5;
	atom.global.add.f64 	%fd28, [%rd13], %fd27;
$L__BB12_8:
	ret;

}
.func  (.param .align 16 .b8 func_retval0[16]) __internal_trig_reduction_slowpathd(
	.param .b64 __internal_trig_reduction_slowpathd_param_0
)
{
	.local .align 8 .b8 	__local_depot13[40];
	.reg .b64 	%SP;
	.reg .b64 	%SPL;
	.reg .pred 	%p<10>;
	.reg .b32 	%r<47>;
	.reg .b64 	%rd<74>;
	.reg .b64 	%fd<5>;

	mov.u64 	%SPL, __local_depot13;
	ld.param.f64 	%fd4, [__internal_trig_reduction_slowpathd_param_0];
	add.u64 	%rd1, %SPL, 0;
	{
	.reg .b32 %temp; 
	mov.b64 	{%temp, %r1}, %fd4;
	}
	shr.u32 	%r2, %r1, 20;
	and.b32  	%r3, %r2, 2047;
	setp.eq.s32 	%p1, %r3, 2047;
	mov.b32 	%r46, 0;
	@%p1 bra 	$L__BB13_9;
	add.s32 	%r20, %r3, -1024;
	mov.b64 	%rd20, %fd4;
	shl.b64 	%rd2, %rd20, 11;
	shr.u32 	%r4, %r20, 6;
	sub.s32 	%r45, 15, %r4;
	sub.s32 	%r21, 19, %r4;
	setp.lt.u32 	%p2, %r20, 128;
	selp.b32 	%r6, 18, %r21, %p2;
	setp.ge.s32 	%p3, %r45, %r6;
	mov.b64 	%rd70, 0;
	@%p3 bra 	$L__BB13_4;
	add.s32 	%r23, %r6, %r4;
	neg.s32 	%r43, %r23;
	or.b64  	%rd3, %rd2, -9223372036854775808;
	mov.b64 	%rd70, 0;
	mov.b32 	%r42, 0;
	mov.u64 	%rd25, __cudart_i2opi_d;
	mov.u32 	%r44, %r45;
$L__BB13_3:
	.pragma "nounroll";
	mul.wide.s32 	%rd22, %r42, 8;
	add.s64 	%rd23, %rd1, %rd22;
	mul.wide.s32 	%rd24, %r44, 8;
	add.s64 	%rd26, %rd25, %rd24;
	ld.global.nc.u64 	%rd27, [%rd26];
	{
	.reg .u32 %r0, %r1, %r2, %r3, %alo, %ahi, %blo, %bhi, %clo, %chi;
	mov.b64 	{%alo,%ahi}, %rd27;
	mov.b64 	{%blo,%bhi}, %rd3;
	mov.b64 	{%clo,%chi}, %rd70;
	mad.lo.cc.u32 	%r0, %alo, %blo, %clo;
	madc.hi.cc.u32 	%r1, %alo, %blo, %chi;
	madc.hi.u32 	%r2, %alo, %bhi, 0;
	mad.lo.cc.u32 	%r1, %alo, %bhi, %r1;
	madc.hi.cc.u32 	%r2, %ahi, %blo, %r2;
	madc.hi.u32 	%r3, %ahi, %bhi, 0;
	mad.lo.cc.u32 	%r1, %ahi, %blo, %r1;
	madc.lo.cc.u32 	%r2, %ahi, %bhi, %r2;
	addc.u32 	%r3, %r3, 0;
	mov.b64 	%rd28, {%r0,%r1};
	mov.b64 	%rd70, {%r2,%r3};
	}
	st.local.u64 	[%rd23], %rd28;
	add.s32 	%r44, %r44, 1;
	add.s32 	%r43, %r43, 1;
	add.s32 	%r42, %r42, 1;
	setp.ne.s32 	%p4, %r43, -15;
	mov.u32 	%r45, %r6;
	@%p4 bra 	$L__BB13_3;
$L__BB13_4:
	cvt.s64.s32 	%rd29, %r45;
	cvt.u64.u32 	%rd30, %r4;
	add.s64 	%rd31, %rd30, %rd29;
	shl.b64 	%rd32, %rd31, 3;
	add.s64 	%rd33, %rd1, %rd32;
	st.local.u64 	[%rd33+-120], %rd70;
	and.b32  	%r15, %r2, 63;
	ld.local.u64 	%rd72, [%rd1+16];
	ld.local.u64 	%rd71, [%rd1+24];
	setp.eq.s32 	%p5, %r15, 0;
	@%p5 bra 	$L__BB13_6;
	shl.b64 	%rd34, %rd71, %r15;
	shr.u64 	%rd35, %rd72, 1;
	xor.b32  	%r24, %r15, 63;
	shr.u64 	%rd36, %rd35, %r24;
	or.b64  	%rd71, %rd34, %rd36;
	ld.local.u64 	%rd37, [%rd1+8];
	shl.b64 	%rd38, %rd72, %r15;
	shr.u64 	%rd39, %rd37, 1;
	shr.u64 	%rd40, %rd39, %r24;
	or.b64  	%rd72, %rd38, %rd40;
$L__BB13_6:
	and.b32  	%r25, %r1, -2147483648;
	shr.u64 	%rd41, %rd71, 62;
	cvt.u32.u64 	%r26, %rd41;
	mov.b64 	{%r27, %r28}, %rd71;
	mov.b64 	{%r29, %r30}, %rd72;
	shf.l.wrap.b32 	%r31, %r30, %r27, 2;
	shf.l.wrap.b32 	%r32, %r27, %r28, 2;
	mov.b64 	%rd42, {%r31, %r32};
	shl.b64 	%rd43, %rd72, 2;
	shr.u64 	%rd44, %rd42, 63;
	cvt.u32.u64 	%r33, %rd44;
	add.s32 	%r34, %r33, %r26;
	setp.eq.s32 	%p6, %r25, 0;
	neg.s32 	%r35, %r34;
	selp.b32 	%r46, %r34, %r35, %p6;
	setp.gt.s64 	%p7, %rd42, -1;
	mov.b64 	%rd45, 0;
	{
	.reg .u32 %r0, %r1, %r2, %r3, %a0, %a1, %a2, %a3, %b0, %b1, %b2, %b3;
	mov.b64 	{%a0,%a1}, %rd45;
	mov.b64 	{%a2,%a3}, %rd45;
	mov.b64 	{%b0,%b1}, %rd43;
	mov.b64 	{%b2,%b3}, %rd42;
	sub.cc.u32 	%r0, %a0, %b0;
	subc.cc.u32 	%r1, %a1, %b1;
	subc.cc.u32 	%r2, %a2, %b2;
	subc.u32 	%r3, %a3, %b3;
	mov.b64 	%rd46, {%r0,%r1};
	mov.b64 	%rd47, {%r2,%r3};
	}
	xor.b32  	%r36, %r25, -2147483648;
	selp.b64 	%rd73, %rd42, %rd47, %p7;
	selp.b64 	%rd14, %rd43, %rd46, %p7;
	selp.b32 	%r17, %r25, %r36, %p7;
	clz.b64 	%r37, %rd73;
	cvt.u64.u32 	%rd15, %r37;
	setp.eq.s32 	%p8, %r37, 0;
	@%p8 bra 	$L__BB13_8;
	cvt.u32.u64 	%r38, %rd15;
	and.b32  	%r39, %r38, 63;
	shl.b64 	%rd48, %rd73, %r39;
	shr.u64 	%rd49, %rd14, 1;
	not.b32 	%r40, %r38;
	and.b32  	%r41, %r40, 63;
	shr.u64 	%rd50, %rd49, %r41;
	or.b64  	%rd73, %rd48, %rd50;
$L__BB13_8:
	mov.b64 	%rd51, -3958705157555305931;
	{
	.reg .u32 %r0, %r1, %r2, %r3, %alo, %ahi, %blo, %bhi;
	mov.b64 	{%alo,%ahi}, %rd73;
	mov.b64 	{%blo,%bhi}, %rd51;
	mul.lo.u32 	%r0, %alo, %blo;
	mul.hi.u32 	%r1, %alo, %blo;
	mad.lo.cc.u32 	%r1, %alo, %bhi, %r1;
	madc.hi.u32 	%r2, %alo, %bhi, 0;
	mad.lo.cc.u32 	%r1, %ahi, %blo, %r1;
	madc.hi.cc.u32 	%r2, %ahi, %blo, %r2;
	madc.hi.u32 	%r3, %ahi, %bhi, 0;
	mad.lo.cc.u32 	%r2, %ahi, %bhi, %r2;
	addc.u32 	%r3, %r3, 0;
	mov.b64 	%rd52, {%r0,%r1};
	mov.b64 	%rd53, {%r2,%r3};
	}
	setp.gt.s64 	%p9, %rd53, 0;
	{
	.reg .u32 %r0, %r1, %r2, %r3, %a0, %a1, %a2, %a3, %b0, %b1, %b2, %b3;
	mov.b64 	{%a0,%a1}, %rd52;
	mov.b64 	{%a2,%a3}, %rd53;
	mov.b64 	{%b0,%b1}, %rd52;
	mov.b64 	{%b2,%b3}, %rd53;
	add.cc.u32 	%r0, %a0, %b0;
	addc.cc.u32 	%r1, %a1, %b1;
	addc.cc.u32 	%r2, %a2, %b2;
	addc.u32 	%r3, %a3, %b3;
	mov.b64 	%rd54, {%r0,%r1};
	mov.b64 	%rd55, {%r2,%r3};
	}
	selp.b64 	%rd56, %rd55, %rd53, %p9;
	selp.s64 	%rd57, -1, 0, %p9;
	sub.s64 	%rd58, %rd57, %rd15;
	cvt.u64.u32 	%rd59, %r17;
	shl.b64 	%rd60, %rd59, 32;
	add.s64 	%rd61, %rd56, 1;
	shr.u64 	%rd62, %rd61, 10;
	add.s64 	%rd63, %rd62, 1;
	shr.u64 	%rd64, %rd63, 1;
	shl.b64 	%rd65, %rd58, 52;
	add.s64 	%rd66, %rd65, %rd64;
	add.s64 	%rd67, %rd66, 4602678819172646912;
	or.b64  	%rd68, %rd67, %rd60;
	mov.b64 	%fd4, %rd68;
$L__BB13_9:
	st.param.f64 	[func_retval0], %fd4;
	st.param.b32 	[func_retval0+8], %r46;
	ret;

}


// ===== COMPILED SASS (sm_100) =====

	.target	sm_100

	.elftype	@"ET_EXEC"


//--------------------- .note.nv.tkinfo           --------------------------
	.section	.note.nv.tkinfo,"",@"SHT_NOTE"
	.sectionflags	@"SHF_NOTE_NV_TKINFO"
	.tkinfo
        /*0018*/ 	.word	0x00000002
        /*0030*/ 	.string	""
        /*0030*/ 	.string	"ptxas"
        /*0030*/ 	.string	"Cuda compilation tools, release 13.0, V13.0.88"
        /*0030*/ 	.string	"Build cuda_13.0.r13.0/compiler.36424714_0"
        /*0030*/ 	.string	"-arch sm_100 -m 64 "



//--------------------- .note.nv.cuinfo           --------------------------
	.section	.note.nv.cuinfo,"",@"SHT_NOTE"
	.sectionflags	@"SHF_NOTE_NV_CUINFO"
        /*0018*/ 	.short	0x0002
        /*001a*/ 	.short	0x0064
        /*001c*/ 	.short	0x0082
	.zero		2


//--------------------- .nv.info                  --------------------------
	.section	.nv.info,"",@"SHT_CUDA_INFO"
	.align	4


	//----- nvinfo : EIATTR_REGCOUNT
	.align		4
        /*0000*/ 	.byte	0x04, 0x2f
        /*0002*/ 	.short	(.L_3 - .L_2)
	.align		4
.L_2:
        /*0004*/ 	.word	index@(process_spikes_to_states)
        /*0008*/ 	.word	0x00000020


	//----- nvinfo : EIATTR_FRAME_SIZE
	.align		4
.L_3:
        /*000c*/ 	.byte	0x04, 0x11
        /*000e*/ 	.short	(.L_5 - .L_4)
	.align		4
.L_4:
        /*0010*/ 	.word	index@(process_spikes_to_states)
        /*0014*/ 	.word	0x00000000


	//----- nvinfo : EIATTR_REGCOUNT
	.align		4
.L_5:
        /*0018*/ 	.byte	0x04, 0x2f
        /*001a*/ 	.short	(.L_7 - .L_6)
	.align		4
.L_6:
        /*001c*/ 	.word	index@(find_max_state)
        /*0020*/ 	.word	0x00000010


	//----- nvinfo : EIATTR_FRAME_SIZE
	.align		4
.L_7:
        /*0024*/ 	.byte	0x04, 0x11
        /*0026*/ 	.short	(.L_9 - .L_8)
	.align		4
.L_8:
        /*0028*/ 	.word	index@(find_max_state)
        /*002c*/ 	.word	0x00000000


	//----- nvinfo : EIATTR_REGCOUNT
	.align		4
.L_9:
        /*0030*/ 	.byte	0x04, 0x2f
        /*0032*/ 	.short	(.L_11 - .L_10)
	.align		4
.L_10:
        /*0034*/ 	.word	index@(normalize_states)
        /*0038*/ 	.word	0x0000001b


	//----- nvinfo : EIATTR_FRAME_SIZE
	.align		4
.L_11:
        /*003c*/ 	.byte	0x04, 0x11
        /*003e*/ 	.short	(.L_13 - .L_12)
	.align		4
.L_12:
        /*0040*/ 	.word	index@($__internal_5_$__cuda_sm20_div_rn_f64_full)
        /*0044*/ 	.word	0x00000000


	//----- nvinfo : EIATTR_FRAME_SIZE
	.align		4
.L_13:
        /*0048*/ 	.byte	0x04, 0x11
        /*004a*/ 	.short	(.L_15 - .L_14)
	.align		4
.L_14:
        /*004c*/ 	.word	index@(normalize_states)
        /*0050*/ 	.word	0x00000000


	//----- nvinfo : EIATTR_REGCOUNT
	.align		4
.L_15:
        /*0054*/ 	.byte	0x04, 0x2f
        /*0056*/ 	.short	(.L_17 - .L_16)
	.align		4
.L_16:
        /*0058*/ 	.word	index@(compute_phase_coherence)
        /*005c*/ 	.word	0x0000001e


	//----- nvinfo : EIATTR_FRAME_SIZE
	.align		4
.L_17:
        /*0060*/ 	.byte	0x04, 0x11
        /*0062*/ 	.short	(.L_19 - .L_18)
	.align		4
.L_18:
        /*0064*/ 	.word	index@($compute_phase_coherence$__internal_trig_reduction_slowpathd)
        /*0068*/ 	.word	0x00000028


	//----- nvinfo : EIATTR_FRAME_SIZE
	.align		4
.L_19:
        /*006c*/ 	.byte	0x04, 0x11
        /*006e*/ 	.short	(.L_21 - .L_20)
	.align		4
.L_20:
        /*0070*/ 	.word	index@(compute_phase_coherence)
        /*0074*/ 	.word	0x00000028


	//----- nvinfo : EIATTR_REGCOUNT
	.align		4
.L_21:
        /*0078*/ 	.byte	0x04, 0x2f
        /*007a*/ 	.short	(.L_23 - .L_22)
	.align		4
.L_22:
        /*007c*/ 	.word	index@(quantum_phase_evolution)
        /*0080*/ 	.word	0x00000020


	//----- nvinfo : EIATTR_FRAME_SIZE
	.align		4
.L_23:
        /*0084*/ 	.byte	0x04, 0x11
        /*0086*/ 	.short	(.L_25 - .L_24)
	.align		4
.L_24:
        /*0088*/ 	.word	index@($quantum_phase_evolution$__internal_trig_reduction_slowpathd)
        /*008c*/ 	.word	0x00000028


	//----- nvinfo : EIATTR_FRAME_SIZE
	.align		4
.L_25:
        /*0090*/ 	.byte	0x04, 0x11
        /*0092*/ 	.short	(.L_27 - .L_26)
	.align		4
.L_26:
        /*0094*/ 	.word	index@(quantum_phase_evolution)
        /*0098*/ 	.word	0x00000028


	//----- nvinfo : EIATTR_REGCOUNT
	.align		4
.L_27:
        /*009c*/ 	.byte	0x04, 0x2f
        /*009e*/ 	.short	(.L_29 - .L_28)
	.align		4
.L_28:
        /*00a0*/ 	.word	index@(compute_norm_squared)
        /*00a4*/ 	.word	0x0000000e


	//----- nvinfo : EIATTR_FRAME_SIZE
	.align		4
.L_29:
        /*00a8*/ 	.byte	0x04, 0x11
        /*00aa*/ 	.short	(.L_31 - .L_30)
	.align		4
.L_30:
        /*00ac*/ 	.word	index@(compute_norm_squared)
        /*00b0*/ 	.word	0x00000000


	//----- nvinfo : EIATTR_REGCOUNT
	.align		4
.L_31:
        /*00b4*/ 	.byte	0x04, 0x2f
        /*00b6*/ 	.short	(.L_33 - .L_32)
	.align		4
.L_32:
        /*00b8*/ 	.word	index@(normalize_amplitudes)
        /*00bc*/ 	.word	0x0000001c


	//----- nvinfo : EIATTR_FRAME_SIZE
	.align		4
.L_33:
        /*00c0*/ 	.byte	0x04, 0x11
        /*00c2*/ 	.short	(.L_35 - .L_34)
	.align		4
.L_34:
        /*00c4*/ 	.word	index@($__internal_4_$__cuda_sm20_div_rn_f64_full)
        /*00c8*/ 	.word	0x00000000


	//----- nvinfo : EIATTR_FRAME_SIZE
	.align		4
.L_35:
        /*00cc*/ 	.byte	0x04, 0x11
        /*00ce*/ 	.short	(.L_37 - .L_36)
	.align		4
.L_36:
        /*00d0*/ 	.word	index@(normalize_amplitudes)
        /*00d4*/ 	.word	0x00000000


	//----- nvinfo : EIATTR_REGCOUNT
	.align		4
.L_37:
        /*00d8*/ 	.byte	0x04, 0x2f
        /*00da*/ 	.short	(.L_39 - .L_38)
	.align		4
.L_38:
        /*00dc*/ 	.word	index@(extract_quantum_phases)
        /*00e0*/ 	.word	0x0000001c


	//----- nvinfo : EIATTR_FRAME_SIZE
	.align		4
.L_39:
        /*00e4*/ 	.byte	0x04, 0x11
        /*00e6*/ 	.short	(.L_41 - .L_40)
	.align		4
.L_40:
        /*00e8*/ 	.word	index@($__internal_3_$__cuda_sm20_div_rn_f64_full)
        /*00ec*/ 	.word	0x00000000


	//----- nvinfo : EIATTR_FRAME_SIZE
	.align		4
.L_41:
        /*00f0*/ 	.byte	0x04, 0x11
        /*00f2*/ 	.short	(.L_43 - .L_42)
	.align		4
.L_42:
        /*00f4*/ 	.word	index@(extract_quantum_phases)
        /*00f8*/ 	.word	0x00000000


	//----- nvinfo : EIATTR_REGCOUNT
	.align		4
.L_43:
        /*00fc*/ 	.byte	0x04, 0x2f
        /*00fe*/ 	.short	(.L_45 - .L_44)
	.align		4
.L_44:
        /*0100*/ 	.word	index@(compute_phase_coherence_matrix)
        /*0104*/ 	.word	0x00000018


	//----- nvinfo : EIATTR_FRAME_SIZE
	.align		4
.L_45:
        /*0108*/ 	.byte	0x04, 0x11
        /*010a*/ 	.short	(.L_47 - .L_46)
	.align		4
.L_46:
        /*010c*/ 	.word	index@($__internal_2_$__cuda_sm20_div_rn_f64_full)
        /*0110*/ 	.word	0x00000000


	//----- nvinfo : EIATTR_FRAME_SIZE
	.align		4
.L_47:
        /*0114*/ 	.byte	0x04, 0x11
        /*0116*/ 	.short	(.L_49 - .L_48)
	.align		4
.L_48:
        /*0118*/ 	.word	index@(compute_phase_coherence_matrix)
        /*011c*/ 	.word	0x00000000


	//----- nvinfo : EIATTR_REGCOUNT
	.align		4
.L_49:
        /*0120*/ 	.byte	0x04, 0x2f
        /*0122*/ 	.short	(.L_51 - .L_50)
	.align		4
.L_50:
        /*0124*/ 	.word	index@(kuramoto_step)
        /*0128*/ 	.word	0x00000028


	//----- nvinfo : EIATTR_FRAME_SIZE
	.align		4
.L_51:
        /*012c*/ 	.byte	0x04, 0x11
        /*012e*/ 	.short	(.L_53 - .L_52)
	.align		4
.L_52:
        /*0130*/ 	.word	index@($kuramoto_step$__internal_trig_reduction_slowpathd)
        /*0134*/ 	.word	0x00000028


	//----- nvinfo : EIATTR_FRAME_SIZE
	.align		4
.L_53:
        /*0138*/ 	.byte	0x04, 0x11
        /*013a*/ 	.short	(.L_55 - .L_54)
	.align		4
.L_54:
        /*013c*/ 	.word	index@($__internal_1_$__cuda_sm20_div_rn_f64_full)
        /*0140*/ 	.word	0x00000028


	//----- nvinfo : EIATTR_FRAME_SIZE
	.align		4
.L_55:
        /*0144*/ 	.byte	0x04, 0x11
        /*0146*/ 	.short	(.L_57 - .L_56)
	.align		4
.L_56:
        /*0148*/ 	.word	index@(kuramoto_step)
        /*014c*/ 	.word	0x00000028


	//----- nvinfo : EIATTR_REGCOUNT
	.align		4
.L_57:
        /*0150*/ 	.byte	0x04, 0x2f
        /*0152*/ 	.short	(.L_59 - .L_58)
	.align		4
.L_58:
        /*0154*/ 	.word	index@(kuramoto_order_parameter)
        /*0158*/ 	.word	0x0000001e


	//----- nvinfo : EIATTR_FRAME_SIZE
	.align		4
.L_59:
        /*015c*/ 	.byte	0x04, 0x11
        /*015e*/ 	.short	(.L_61 - .L_60)
	.align		4
.L_60:
        /*0160*/ 	.word	index@($kuramoto_order_parameter$__internal_trig_reduction_slowpathd)
        /*0164*/ 	.word	0x00000028


	//----- nvinfo : EIATTR_FRAME_SIZE
	.align		4
.L_61:
        /*0168*/ 	.byte	0x04, 0x11
        /*016a*/ 	.short	(.L_63 - .L_62)
	.align		4
.L_62:
        /*016c*/ 	.word	index@(kuramoto_order_parameter)
        /*0170*/ 	.word	0x00000028


	//----- nvinfo : EIATTR_REGCOUNT
	.align		4
.L_63:
        /*0174*/ 	.byte	0x04, 0x2f
        /*0176*/ 	.short	(.L_65 - .L_64)
	.align		4
.L_64:
        /*0178*/ 	.word	index@(compute_local_coherence)
        /*017c*/ 	.word	0x00000026


	//----- nvinfo : EIATTR_FRAME_SIZE
	.align		4
.L_65:
        /*0180*/ 	.byte	0x04, 0x11
        /*0182*/ 	.short	(.L_67 - .L_66)
	.align		4
.L_66:
        /*0184*/ 	.word	index@($__internal_0_$__cuda_sm20_div_rn_f64_full)
        /*0188*/ 	.word	0x00000000


	//----- nvinfo : EIATTR_FRAME_SIZE
	.align		4
.L_67:
        /*018c*/ 	.byte	0x04, 0x11
        /*018e*/ 	.short	(.L_69 - .L_68)
	.align		4
.L_68:
        /*0190*/ 	.word	index@(compute_local_coherence)
        /*0194*/ 	.word	0x00000000


	//----- nvinfo : EIATTR_REGCOUNT
	.align		4
.L_69:
        /*0198*/ 	.byte	0x04, 0x2f
        /*019a*/ 	.short	(.L_71 - .L_70)
	.align		4
.L_70:
        /*019c*/ 	.word	index@(compute_correlation)
        /*01a0*/ 	.word	0x00000014


	//----- nvinfo : EIATTR_FRAME_SIZE
	.align		4
.L_71:
        /*01a4*/ 	.byte	0x04, 0x11
        /*01a6*/ 	.short	(.L_73 - .L_72)
	.align		4
.L_72:
        /*01a8*/ 	.word	index@(compute_correlation)
        /*01ac*/ 	.word	0x00000000


	//----- nvinfo : EIATTR_MIN_STACK_SIZE
	.align		4
.L_73:
        /*01b0*/ 	.byte	0x04, 0x12
        /*01b2*/ 	.short	(.L_75 - .L_74)
	.align		4
.L_74:
        /*01b4*/ 	.word	index@(compute_correlation)
        /*01b8*/ 	.word	0x00000000


	//----- nvinfo : EIATTR_MIN_STACK_SIZE
	.align		4
.L_75:
        /*01bc*/ 	.byte	0x04, 0x12
        /*01be*/ 	.short	(.L_77 - .L_76)
	.align		4
.L_76:
        /*01c0*/ 	.word	index@(compute_local_coherence)
        /*01c4*/ 	.word	0x00000000


	//----- nvinfo : EIATTR_MIN_STACK_SIZE
	.align		4
.L_77:
        /*01c8*/ 	.byte	0x04, 0x12
        /*01ca*/ 	.short	(.L_79 - .L_78)
	.align		4
.L_78:
        /*01cc*/ 	.word	index@(kuramoto_order_parameter)
        /*01d0*/ 	.word	0x00000028


	//----- nvinfo : EIATTR_MIN_STACK_SIZE
	.align		4
.L_79:
        /*01d4*/ 	.byte	0x04, 0x12
        /*01d6*/ 	.short	(.L_81 - .L_80)
	.align		4
.L_80:
        /*01d8*/ 	.word	index@(kuramoto_step)
        /*01dc*/ 	.word	0x00000028


	//----- nvinfo : EIATTR_MIN_STACK_SIZE
	.align		4
.L_81:
        /*01e0*/ 	.byte	0x04, 0x12
        /*01e2*/ 	.short	(.L_83 - .L_82)
	.align		4
.L_82:
        /*01e4*/ 	.word	index@(compute_phase_coherence_matrix)
        /*01e8*/ 	.word	0x00000000


	//----- nvinfo : EIATTR_MIN_STACK_SIZE
	.align		4
.L_83:
        /*01ec*/ 	.byte	0x04, 0x12
        /*01ee*/ 	.short	(.L_85 - .L_84)
	.align		4
.L_84:
        /*01f0*/ 	.word	index@(extract_quantum_phases)
        /*01f4*/ 	.word	0x00000000


	//----- nvinfo : EIATTR_MIN_STACK_SIZE
	.align		4
.L_85:
        /*01f8*/ 	.byte	0x04, 0x12
        /*01fa*/ 	.short	(.L_87 - .L_86)
	.align		4
.L_86:
        /*01fc*/ 	.word	index@(normalize_amplitudes)
        /*0200*/ 	.word	0x00000000


	//----- nvinfo : EIATTR_MIN_STACK_SIZE
	.align		4
.L_87:
        /*0204*/ 	.byte	0x04, 0x12
        /*0206*/ 	.short	(.L_89 - .L_88)
	.align		4
.L_88:
        /*0208*/ 	.word	index@(compute_norm_squared)
        /*020c*/ 	.word	0x00000000


	//----- nvinfo : EIATTR_MIN_STACK_SIZE
	.align		4
.L_89:
        /*0210*/ 	.byte	0x04, 0x12
        /*0212*/ 	.short	(.L_91 - .L_90)
	.align		4
.L_90:
        /*0214*/ 	.word	index@(quantum_phase_evolution)
        /*0218*/ 	.word	0x00000028


	//----- nvinfo : EIATTR_MIN_STACK_SIZE
	.align		4
.L_91:
        /*021c*/ 	.byte	0x04, 0x12
        /*021e*/ 	.short	(.L_93 - .L_92)
	.align		4
.L_92:
        /*0220*/ 	.word	index@(compute_phase_coherence)
        /*0224*/ 	.word	0x00000028


	//----- nvinfo : EIATTR_MIN_STACK_SIZE
	.align		4
.L_93:
        /*0228*/ 	.byte	0x04, 0x12
        /*022a*/ 	.short	(.L_95 - .L_94)
	.align		4
.L_94:
        /*022c*/ 	.word	index@(normalize_states)
        /*0230*/ 	.word	0x00000000


	//----- nvinfo : EIATTR_MIN_STACK_SIZE
	.align		4
.L_95:
        /*0234*/ 	.byte	0x04, 0x12
        /*0236*/ 	.short	(.L_97 - .L_96)
	.align		4
.L_96:
        /*0238*/ 	.word	index@(find_max_state)
        /*023c*/ 	.word	0x00000000


	//----- nvinfo : EIATTR_MIN_STACK_SIZE
	.align		4
.L_97:
        /*0240*/ 	.byte	0x04, 0x12
        /*0242*/ 	.short	(.L_99 - .L_98)
	.align		4
.L_98:
        /*0244*/ 	.word	index@(process_spikes_to_states)
        /*0248*/ 	.word	0x00000000
.L_99:


//--------------------- .nv.compat                --------------------------
	.section	.nv.compat,"",@"SHT_CUDA_COMPAT_INFO"
	.align	4
        /*0000*/ 	.byte	0x02, 0x09, 0x00, 0x00, 0x02, 0x02, 0x01, 0x00, 0x02, 0x05, 0x05, 0x00, 0x03, 0x07, 0x01, 0x01
        /*0010*/ 	.byte	0x02, 0x03, 0x00, 0x00, 0x02, 0x06, 0x01, 0x00, 0x04, 0x0b, 0x08, 0x00, 0x01, 0x00, 0x00, 0x00
        /*0020*/ 	.byte	0x00, 0x00, 0x00, 0x00


//--------------------- .nv.info.compute_correlation --------------------------
	.section	.nv.info.compute_correlation,"",@"SHT_CUDA_INFO"
	.sectionflags	@""
	.align	4


	//----- nvinfo : EIATTR_CUDA_API_VERSION
	.align		4
        /*0000*/ 	.byte	0x04, 0x37
        /*0002*/ 	.short	(.L_101 - .L_100)
.L_100:
        /*0004*/ 	.word	0x00000082


	//----- nvinfo : EIATTR_KPARAM_INFO
	.align		4
.L_101:
        /*0008*/ 	.byte	0x04, 0x17
        /*000a*/ 	.short	(.L_103 - .L_102)
.L_102:
        /*000c*/ 	.word	0x00000000
        /*0010*/ 	.short	0x0007
        /*0012*/ 	.short	0x0038
        /*0014*/ 	.byte	0x00, 0xf5, 0x21, 0x00


	//----- nvinfo : EIATTR_KPARAM_INFO
	.align		4
.L_103:
        /*0018*/ 	.byte	0x04, 0x17
        /*001a*/ 	.short	(.L_105 - .L_104)
.L_104:
        /*001c*/ 	.word	0x00000000
        /*0020*/ 	.short	0x0006
        /*0022*/ 	.short	0x0030
        /*0024*/ 	.byte	0x00, 0xf5, 0x21, 0x00


	//----- nvinfo : EIATTR_KPARAM_INFO
	.align		4
.L_105:
        /*0028*/ 	.byte	0x04, 0x17
        /*002a*/ 	.short	(.L_107 - .L_106)
.L_106:
        /*002c*/ 	.word	0x00000000
        /*0030*/ 	.short	0x0005
        /*0032*/ 	.short	0x0028
        /*0034*/ 	.byte	0x00, 0xf5, 0x21, 0x00


	//----- nvinfo : EIATTR_KPARAM_INFO
	.align		4
.L_107:
        /*0038*/ 	.byte	0x04, 0x17
        /*003a*/ 	.short	(.L_109 - .L_108)
.L_108:
        /*003c*/ 	.word	0x00000000
        /*0040*/ 	.short	0x0004
        /*0042*/ 	.short	0x0020
        /*0044*/ 	.byte	0x00, 0xf0, 0x21, 0x00


	//----- nvinfo : EIATTR_KPARAM_INFO
	.align		4
.L_109:
        /*0048*/ 	.byte	0x04, 0x17
        /*004a*/ 	.short	(.L_111 - .L_110)
.L_110:
        /*004c*/ 	.word	0x00000000
        /*0050*/ 	.short	0x0003
        /*0052*/ 	.short	0x0018
        /*0054*/ 	.byte	0x00, 0xf0, 0x21, 0x00


	//----- nvinfo : EIATTR_KPARAM_INFO
	.align		4
.L_111:
        /*0058*/ 	.byte	0x04, 0x17
        /*005a*/ 	.short	(.L_113 - .L_112)
.L_112:
        /*005c*/ 	.word	0x00000000
        /*0060*/ 	.short	0x0002
        /*0062*/ 	.short	0x0010
        /*0064*/ 	.byte	0x00, 0xf0, 0x11, 0x00


	//----- nvinfo : EIATTR_KPARAM_INFO
	.align		4
.L_113:
        /*0068*/ 	.byte	0x04, 0x17
        /*006a*/ 	.short	(.L_115 - .L_114)
.L_114:
        /*006c*/ 	.word	0x00000000
        /*0070*/ 	.short	0x0001
        /*0072*/ 	.short	0x0008
        /*0074*/ 	.byte	0x00, 0xf5, 0x21, 0x00


	//----- nvinfo : EIATTR_KPARAM_INFO
	.align		4
.L_115:
        /*0078*/ 	.byte	0x04, 0x17
        /*007a*/ 	.short	(.L_117 - .L_116)
.L_116:
        /*007c*/ 	.word	0x00000000
        /*0080*/ 	.short	0x0000
        /*0082*/ 	.short	0x0000
        /*0084*/ 	.byte	0x00, 0xf5, 0x21, 0x00


	//----- nvinfo : EIATTR_SPARSE_MMA_MASK
	.align		4
.L_117:
        /*0088*/ 	.byte	0x03, 0x50
        /*008a*/ 	.short	0x0000


	//----- nvinfo : EIATTR_MAXREG_COUNT
	.align		4
        /*008c*/ 	.byte	0x03, 0x1b
        /*008e*/ 	.short	0x00ff


	//----- nvinfo : EIATTR_NUM_BARRIERS
	.align		4
        /*0090*/ 	.byte	0x02, 0x4c
        /*0092*/ 	.byte	0x01
	.zero		1


	//----- nvinfo : EIATTR_MERCURY_ISA_VERSION
	.align		4
        /*0094*/ 	.byte	0x03, 0x5f
        /*0096*/ 	.short	0x0101


	//----- nvinfo : EIATTR_VRC_CTA_INIT_COUNT
	.align		4
        /*0098*/ 	.byte	0x02, 0x4a
	.zero		1
	.zero		1


	//----- nvinfo : EIATTR_EXIT_INSTR_OFFSETS
	.align		4
        /*009c*/ 	.byte	0x04, 0x1c
        /*009e*/ 	.short	(.L_119 - .L_118)


	//   ....[0]....
.L_118:
        /*00a0*/ 	.word	0x00000410


	//   ....[1]....
        /*00a4*/ 	.word	0x000004e0


	//----- nvinfo : EIATTR_CRS_STACK_SIZE
	.align		4
.L_119:
        /*00a8*/ 	.byte	0x04, 0x1e
        /*00aa*/ 	.short	(.L_121 - .L_120)
.L_120:
        /*00ac*/ 	.word	0x00000000


	//----- nvinfo : EIATTR_CBANK_PARAM_SIZE
	.align		4
.L_121:
        /*00b0*/ 	.byte	0x03, 0x19
        /*00b2*/ 	.short	0x0040


	//----- nvinfo : EIATTR_PARAM_CBANK
	.align		4
        /*00b4*/ 	.byte	0x04, 0x0a
        /*00b6*/ 	.short	(.L_123 - .L_122)
	.align		4
.L_122:
        /*00b8*/ 	.word	index@(.nv.constant0.compute_correlation)
        /*00bc*/ 	.short	0x0380
        /*00be*/ 	.short	0x0040


	//----- nvinfo : EIATTR_SW_WAR
	.align		4
.L_123:
        /*00c0*/ 	.byte	0x04, 0x36
        /*00c2*/ 	.short	(.L_125 - .L_124)
.L_124:
        /*00c4*/ 	.word	0x00000008
.L_125:


//--------------------- .nv.info.compute_local_coherence --------------------------
	.section	.nv.info.compute_local_coherence,"",@"SHT_CUDA_INFO"
	.sectionflags	@""
	.align	4


	//----- nvinfo : EIATTR_CUDA_API_VERSION
	.align		4
        /*0000*/ 	.byte	0x04, 0x37
        /*0002*/ 	.short	(.L_127 - .L_126)
.L_126:
        /*0004*/ 	.word	0x00000082


	//----- nvinfo : EIATTR_KPARAM_INFO
	.align		4
.L_127:
        /*0008*/ 	.byte	0x04, 0x17
        /*000a*/ 	.short	(.L_129 - .L_128)
.L_128:
        /*000c*/ 	.word	0x00000000
        /*0010*/ 	.short	0x0003
        /*0012*/ 	.short	0x0018
        /*0014*/ 	.byte	0x00, 0xf0, 0x11, 0x00


	//----- nvinfo : EIATTR_KPARAM_INFO
	.align		4
.L_129:
        /*0018*/ 	.byte	0x04, 0x17
        /*001a*/ 	.short	(.L_131 - .L_130)
.L_130:
        /*001c*/ 	.word	0x00000000
        /*0020*/ 	.short	0x0002
        /*0022*/ 	.short	0x0010
        /*0024*/ 	.byte	0x00, 0xf5, 0x21, 0x00


	//----- nvinfo : EIATTR_KPARAM_INFO
	.align		4
.L_131:
        /*0028*/ 	.byte	0x04, 0x17
        /*002a*/ 	.short	(.L_133 - .L_132)
.L_132:
        /*002c*/ 	.word	0x00000000
        /*0030*/ 	.short	0x0001
        /*0032*/ 	.short	0x0008
        /*0034*/ 	.byte	0x00, 0xf5, 0x21, 0x00


	//----- nvinfo : EIATTR_KPARAM_INFO
	.align		4
.L_133:
        /*0038*/ 	.byte	0x04, 0x17
        /*003a*/ 	.short	(.L_135 - .L_134)
.L_134:
        /*003c*/ 	.word	0x00000000
        /*0040*/ 	.short	0x0000
        /*0042*/ 	.short	0x0000
        /*0044*/ 	.byte	0x00, 0xf5, 0x21, 0x00


	//----- nvinfo : EIATTR_SPARSE_MMA_MASK
	.align		4
.L_135:
        /*0048*/ 	.byte	0x03, 0x50
        /*004a*/ 	.short	0x0000


	//----- nvinfo : EIATTR_MAXREG_COUNT
	.align		4
        /*004c*/ 	.byte	0x03, 0x1b
        /*004e*/ 	.short	0x00ff


	//----- nvinfo : EIATTR_MERCURY_ISA_VERSION
	.align		4
        /*0050*/ 	.byte	0x03, 0x5f
        /*0052*/ 	.short	0x0101


	//----- nvinfo : EIATTR_VRC_CTA_INIT_COUNT
	.align		4
        /*0054*/ 	.byte	0x02, 0x4a
	.zero		1
	.zero		1


	//----- nvinfo : EIATTR_EXIT_INSTR_OFFSETS
	.align		4
        /*0058*/ 	.byte	0x04, 0x1c
        /*005a*/ 	.short	(.L_137 - .L_136)


	//   ....[0]....
.L_136:
        /*005c*/ 	.word	0x00000080


	//   ....[1]....
        /*0060*/ 	.word	0x00001460


	//   ....[2]....
        /*0064*/ 	.word	0x000014c0


	//----- nvinfo : EIATTR_CRS_STACK_SIZE
	.align		4
.L_137:
        /*0068*/ 	.byte	0x04, 0x1e
        /*006a*/ 	.short	(.L_139 - .L_138)
.L_138:
        /*006c*/ 	.word	0x00000000


	//----- nvinfo : EIATTR_CBANK_PARAM_SIZE
	.align		4
.L_139:
        /*0070*/ 	.byte	0x03, 0x19
        /*0072*/ 	.short	0x001c


	//----- nvinfo : EIATTR_PARAM_CBANK
	.align		4
        /*0074*/ 	.byte	0x04, 0x0a
        /*0076*/ 	.short	(.L_141 - .L_140)
	.align		4
.L_140:
        /*0078*/ 	.word	index@(.nv.constant0.compute_local_coherence)
        /*007c*/ 	.short	0x0380
        /*007e*/ 	.short	0x001c


	//----- nvinfo : EIATTR_SW_WAR
	.align		4
.L_141:
        /*0080*/ 	.byte	0x04, 0x36
        /*0082*/ 	.short	(.L_143 - .L_142)
.L_142:
        /*0084*/ 	.word	0x00000008
.L_143:


//--------------------- .nv.info.kuramoto_order_parameter --------------------------
	.section	.nv.info.kuramoto_order_parameter,"",@"SHT_CUDA_INFO"
	.sectionflags	@""
	.align	4


	//----- nvinfo : EIATTR_CUDA_API_VERSION
	.align		4
        /*0000*/ 	.byte	0x04, 0x37
        /*0002*/ 	.short	(.L_145 - .L_144)
.L_144:
        /*0004*/ 	.word	0x00000082


	//----- nvinfo : EIATTR_KPARAM_INFO
	.align		4
.L_145:
        /*0008*/ 	.byte	0x04, 0x17
        /*000a*/ 	.short	(.L_147 - .L_146)
.L_146:
        /*000c*/ 	.word	0x00000000
        /*0010*/ 	.short	0x0003
        /*0012*/ 	.short	0x0018
        /*0014*/ 	.byte	0x00, 0xf5, 0x21, 0x00


	//----- nvinfo : EIATTR_KPARAM_INFO
	.align		4
.L_147:
        /*0018*/ 	.byte	0x04, 0x17
        /*001a*/ 	.short	(.L_149 - .L_148)
.L_148:
        /*001c*/ 	.word	0x00000000
        /*0020*/ 	.short	0x0002
        /*0022*/ 	.short	0x0010
        /*0024*/ 	.byte	0x00, 0xf5, 0x21, 0x00


	//----- nvinfo : EIATTR_KPARAM_INFO
	.align		4
.L_149:
        /*0028*/ 	.byte	0x04, 0x17
        /*002a*/ 	.short	(.L_151 - .L_150)
.L_150:
        /*002c*/ 	.word	0x00000000
        /*0030*/ 	.short	0x0001
        /*0032*/ 	.short	0x0008
        /*0034*/ 	.byte	0x00, 0xf0, 0x11, 0x00


	//----- nvinfo : EIATTR_KPARAM_INFO
	.align		4
.L_151:
        /*0038*/ 	.byte	0x04, 0x17
        /*003a*/ 	.short	(.L_153 - .L_152)
.L_152:
        /*003c*/ 	.word	0x00000000
        /*0040*/ 	.short	0x0000
        /*0042*/ 	.short	0x0000
        /*0044*/ 	.byte	0x00, 0xf5, 0x21, 0x00


	//----- nvinfo : EIATTR_SPARSE_MMA_MASK
	.align		4
.L_153:
        /*0048*/ 	.byte	0x03, 0x50
        /*004a*/ 	.short	0x0000


	//----- nvinfo : EIATTR_MAXREG_COUNT
	.align		4
        /*004c*/ 	.byte	0x03, 0x1b
        /*004e*/ 	.short	0x00ff


	//----- nvinfo : EIATTR_NUM_BARRIERS
	.align		4
        /*0050*/ 	.byte	0x02, 0x4c
        /*0052*/ 	.byte	0x01
	.zero		1


	//----- nvinfo : EIATTR_MERCURY_ISA_VERSION
	.align		4
        /*0054*/ 	.byte	0x03, 0x5f
        /*0056*/ 	.short	0x0101


	//----- nvinfo : EIATTR_VRC_CTA_INIT_COUNT
	.align		4
        /*0058*/ 	.byte	0x02, 0x4a
	.zero		1
	.zero		1


	//----- nvinfo : EIATTR_EXIT_INSTR_OFFSETS
	.align		4
        /*005c*/ 	.byte	0x04, 0x1c
        /*005e*/ 	.short	(.L_155 - .L_154)


	//   ....[0]....
.L_154:
        /*0060*/ 	.word	0x00000b00


	//   ....[1]....
        /*0064*/ 	.word	0x00000ba0


	//----- nvinfo : EIATTR_CRS_STACK_SIZE
	.align		4
.L_155:
        /*0068*/ 	.byte	0x04, 0x1e
        /*006a*/ 	.short	(.L_157 - .L_156)
.L_156:
        /*006c*/ 	.word	0x00000000


	//----- nvinfo : EIATTR_CBANK_PARAM_SIZE
	.align		4
.L_157:
        /*0070*/ 	.byte	0x03, 0x19
        /*0072*/ 	.short	0x0020


	//----- nvinfo : EIATTR_PARAM_CBANK
	.align		4
        /*0074*/ 	.byte	0x04, 0x0a
        /*0076*/ 	.short	(.L_159 - .L_158)
	.align		4
.L_158:
        /*0078*/ 	.word	index@(.nv.constant0.kuramoto_order_parameter)
        /*007c*/ 	.short	0x0380
        /*007e*/ 	.short	0x0020


	//----- nvinfo : EIATTR_SW_WAR
	.align		4
.L_159:
        /*0080*/ 	.byte	0x04, 0x36
        /*0082*/ 	.short	(.L_161 - .L_160)
.L_160:
        /*0084*/ 	.word	0x00000008
.L_161:


//--------------------- .nv.info.kuramoto_step    --------------------------
	.section	.nv.info.kuramoto_step,"",@"SHT_CUDA_INFO"
	.sectionflags	@""
	.align	4


	//----- nvinfo : EIATTR_CUDA_API_VERSION
	.align		4
        /*0000*/ 	.byte	0x04, 0x37
        /*0002*/ 	.short	(.L_163 - .L_162)
.L_162:
        /*0004*/ 	.word	0x00000082


	//----- nvinfo : EIATTR_KPARAM_INFO
	.align		4
.L_163:
        /*0008*/ 	.byte	0x04, 0x17
        /*000a*/ 	.short	(.L_165 - .L_164)
.L_164:
        /*000c*/ 	.word	0x00000000
        /*0010*/ 	.short	0x0006
        /*0012*/ 	.short	0x0030
        /*0014*/ 	.byte	0x00, 0xf0, 0x11, 0x00


	//----- nvinfo : EIATTR_KPARAM_INFO
	.align		4
.L_165:
        /*0018*/ 	.byte	0x04, 0x17
        /*001a*/ 	.short	(.L_167 - .L_166)
.L_166:
        /*001c*/ 	.word	0x00000000
        /*0020*/ 	.short	0x0005
        /*0022*/ 	.short	0x0028
        /*0024*/ 	.byte	0x00, 0xf5, 0x21, 0x00


	//----- nvinfo : EIATTR_KPARAM_INFO
	.align		4
.L_167:
        /*0028*/ 	.byte	0x04, 0x17
        /*002a*/ 	.short	(.L_169 - .L_168)
.L_168:
        /*002c*/ 	.word	0x00000000
        /*0030*/ 	.short	0x0004
        /*0032*/ 	.short	0x0020
        /*0034*/ 	.byte	0x00, 0xf0, 0x21, 0x00


	//----- nvinfo : EIATTR_KPARAM_INFO
	.align		4
.L_169:
        /*0038*/ 	.byte	0x04, 0x17
        /*003a*/ 	.short	(.L_171 - .L_170)
.L_170:
        /*003c*/ 	.word	0x00000000
        /*0040*/ 	.short	0x0003
        /*0042*/ 	.short	0x0018
        /*0044*/ 	.byte	0x00, 0xf0, 0x21, 0x00


	//----- nvinfo : EIATTR_KPARAM_INFO
	.align		4
.L_171:
        /*0048*/ 	.byte	0x04, 0x17
        /*004a*/ 	.short	(.L_173 - .L_172)
.L_172:
        /*004c*/ 	.word	0x00000000
        /*0050*/ 	.short	0x0002
        /*0052*/ 	.short	0x0010
        /*0054*/ 	.byte	0x00, 0xf5, 0x21, 0x00


	//----- nvinfo : EIATTR_KPARAM_INFO
	.align		4
.L_173:
        /*0058*/ 	.byte	0x04, 0x17
        /*005a*/ 	.short	(.L_175 - .L_174)
.L_174:
        /*005c*/ 	.word	0x00000000
        /*0060*/ 	.short	0x0001
        /*0062*/ 	.short	0x0008
        /*0064*/ 	.byte	0x00, 0xf5, 0x21, 0x00


	//----- nvinfo : EIATTR_KPARAM_INFO
	.align		4
.L_175:
        /*0068*/ 	.byte	0x04, 0x17
        /*006a*/ 	.short	(.L_177 - .L_176)
.L_176:
        /*006c*/ 	.word	0x00000000
        /*0070*/ 	.short	0x0000
        /*0072*/ 	.short	0x0000
        /*0074*/ 	.byte	0x00, 0xf5, 0x21, 0x00


	//----- nvinfo : EIATTR_SPARSE_MMA_MASK
	.align		4
.L_177:
        /*0078*/ 	.byte	0x03, 0x50
        /*007a*/ 	.short	0x0000


	//----- nvinfo : EIATTR_MAXREG_COUNT
	.align		4
        /*007c*/ 	.byte	0x03, 0x1b
        /*007e*/ 	.short	0x00ff


	//----- nvinfo : EIATTR_MERCURY_ISA_VERSION
	.align		4
        /*0080*/ 	.byte	0x03, 0x5f
        /*0082*/ 	.short	0x0101


	//----- nvinfo : EIATTR_VRC_CTA_INIT_COUNT
	.align		4
        /*0084*/ 	.byte	0x02, 0x4a
	.zero		1
	.zero		1


	//----- nvinfo : EIATTR_EXIT_INSTR_OFFSETS
	.align		4
        /*0088*/ 	.byte	0x04, 0x1c
        /*008a*/ 	.short	(.L_179 - .L_178)


	//   ....[0]....
.L_178:
        /*008c*/ 	.word	0x00000080


	//   ....[1]....
        /*0090*/ 	.word	0x00001910


	//----- nvinfo : EIATTR_CRS_STACK_SIZE
	.align		4
.L_179:
        /*0094*/ 	.byte	0x04, 0x1e
        /*0096*/ 	.short	(.L_181 - .L_180)
.L_180:
        /*0098*/ 	.word	0x00000000


	//----- nvinfo : EIATTR_CBANK_PARAM_SIZE
	.align		4
.L_181:
        /*009c*/ 	.byte	0x03, 0x19
        /*009e*/ 	.short	0x0034


	//----- nvinfo : EIATTR_PARAM_CBANK
	.align		4
        /*00a0*/ 	.byte	0x04, 0x0a
        /*00a2*/ 	.short	(.L_183 - .L_182)
	.align		4
.L_182:
        /*00a4*/ 	.word	index@(.nv.constant0.kuramoto_step)
        /*00a8*/ 	.short	0x0380
        /*00aa*/ 	.short	0x0034


	//----- nvinfo : EIATTR_SW_WAR
	.align		4
.L_183:
        /*00ac*/ 	.byte	0x04, 0x36
        /*00ae*/ 	.short	(.L_185 - .L_184)
.L_184:
        /*00b0*/ 	.word	0x00000008
.L_185:


//--------------------- .nv.info.compute_phase_coherence_matrix --------------------------
	.section	.nv.info.compute_phase_coherence_matrix,"",@"SHT_CUDA_INFO"
	.sectionflags	@""
	.align	4


	//----- nvinfo : EIATTR_CUDA_API_VERSION
	.align		4
        /*0000*/ 	.byte	0x04, 0x37
        /*0002*/ 	.short	(.L_187 - .L_186)
.L_186:
        /*0004*/ 	.word	0x00000082


	//----- nvinfo : EIATTR_KPARAM_INFO
	.align		4
.L_187:
        /*0008*/ 	.byte	0x04, 0x17
        /*000a*/ 	.short	(.L_189 - .L_188)
.L_188:
        /*000c*/ 	.word	0x00000000
        /*0010*/ 	.short	0x0002
        /*0012*/ 	.short	0x0010
        /*0014*/ 	.byte	0x00, 0xf5, 0x21, 0x00


	//----- nvinfo : EIATTR_KPARAM_INFO
	.align		4
.L_189:
        /*0018*/ 	.byte	0x04, 0x17
        /*001a*/ 	.short	(.L_191 - .L_190)
.L_190:
        /*001c*/ 	.word	0x00000000
        /*0020*/ 	.short	0x0001
        /*0022*/ 	.short	0x0008
        /*0024*/ 	.byte	0x00, 0xf0, 0x11, 0x00


	//----- nvinfo : EIATTR_KPARAM_INFO
	.align		4
.L_191:
        /*0028*/ 	.byte	0x04, 0x17
        /*002a*/ 	.short	(.L_193 - .L_192)
.L_192:
        /*002c*/ 	.word	0x00000000
        /*0030*/ 	.short	0x0000
        /*0032*/ 	.short	0x0000
        /*0034*/ 	.byte	0x00, 0xf5, 0x21, 0x00


	//----- nvinfo : EIATTR_SPARSE_MMA_MASK
	.align		4
.L_193:
        /*0038*/ 	.byte	0x03, 0x50
        /*003a*/ 	.short	0x0000


	//----- nvinfo : EIATTR_MAXREG_COUNT
	.align		4
        /*003c*/ 	.byte	0x03, 0x1b
        /*003e*/ 	.short	0x00ff


	//----- nvinfo : EIATTR_MERCURY_ISA_VERSION
	.align		4
        /*0040*/ 	.byte	0x03, 0x5f
        /*0042*/ 	.short	0x0101


	//----- nvinfo : EIATTR_VRC_CTA_INIT_COUNT
	.align		4
        /*0044*/ 	.byte	0x02, 0x4a
	.zero		1
	.zero		1


	//----- nvinfo : EIATTR_EXIT_INSTR_OFFSETS
	.align		4
        /*0048*/ 	.byte	0x04, 0x1c
        /*004a*/ 	.short	(.L_195 - .L_194)


	//   ....[0]....
.L_194:
        /*004c*/ 	.word	0x000000c0


	//   ....[1]....
        /*0050*/ 	.word	0x00000380


	//----- nvinfo : EIATTR_CRS_STACK_SIZE
	.align		4
.L_195:
        /*0054*/ 	.byte	0x04, 0x1e
        /*0056*/ 	.short	(.L_197 - .L_196)
.L_196:
        /*0058*/ 	.word	0x00000000


	//----- nvinfo : EIATTR_CBANK_PARAM_SIZE
	.align		4
.L_197:
        /*005c*/ 	.byte	0x03, 0x19
        /*005e*/ 	.short	0x0018


	//----- nvinfo : EIATTR_PARAM_CBANK
	.align		4
        /*0060*/ 	.byte	0x04, 0x0a
        /*0062*/ 	.short	(.L_199 - .L_198)
	.align		4
.L_198:
        /*0064*/ 	.word	index@(.nv.constant0.compute_phase_coherence_matrix)
        /*0068*/ 	.short	0x0380
        /*006a*/ 	.short	0x0018


	//----- nvinfo : EIATTR_SW_WAR
	.align		4
.L_199:
        /*006c*/ 	.byte	0x04, 0x36
        /*006e*/ 	.short	(.L_201 - .L_200)
.L_200:
        /*0070*/ 	.word	0x00000008
.L_201:


//--------------------- .nv.info.extract_quantum_phases --------------------------
	.section	.nv.info.extract_quantum_phases,"",@"SHT_CUDA_INFO"
	.sectionflags	@""
	.align	4


	//----- nvinfo : EIATTR_CUDA_API_VERSION
	.align		4
        /*0000*/ 	.byte	0x04, 0x37
        /*0002*/ 	.short	(.L_203 - .L_202)
.L_202:
        /*0004*/ 	.word	0x00000082


	//----- nvinfo : EIATTR_KPARAM_INFO
	.align		4
.L_203:
        /*0008*/ 	.byte	0x04, 0x17
        /*000a*/ 	.short	(.L_205 - .L_204)
.L_204:
        /*000c*/ 	.word	0x00000000
        /*0010*/ 	.short	0x0003
        /*0012*/ 	.short	0x0018
        /*0014*/ 	.byte	0x00, 0xf0, 0x11, 0x00


	//----- nvinfo : EIATTR_KPARAM_INFO
	.align		4
.L_205:
        /*0018*/ 	.byte	0x04, 0x17
        /*001a*/ 	.short	(.L_207 - .L_206)
.L_206:
        /*001c*/ 	.word	0x00000000
        /*0020*/ 	.short	0x0002
        /*0022*/ 	.short	0x0010
        /*0024*/ 	.byte	0x00, 0xf5, 0x21, 0x00


	//----- nvinfo : EIATTR_KPARAM_INFO
	.align		4
.L_207:
        /*0028*/ 	.byte	0x04, 0x17
        /*002a*/ 	.short	(.L_209 - .L_208)
.L_208:
        /*002c*/ 	.word	0x00000000
        /*0030*/ 	.short	0x0001
        /*0032*/ 	.short	0x0008
        /*0034*/ 	.byte	0x00, 0xf5, 0x21, 0x00


	//----- nvinfo : EIATTR_KPARAM_INFO
	.align		4
.L_209:
        /*0038*/ 	.byte	0x04, 0x17
        /*003a*/ 	.short	(.L_211 - .L_210)
.L_210:
        /*003c*/ 	.word	0x00000000
        /*0040*/ 	.short	0x0000
        /*0042*/ 	.short	0x0000
        /*0044*/ 	.byte	0x00, 0xf5, 0x21, 0x00


	//----- nvinfo : EIATTR_SPARSE_MMA_MASK
	.align		4
.L_211:
        /*0048*/ 	.byte	0x03, 0x50
        /*004a*/ 	.short	0x0000


	//----- nvinfo : EIATTR_MAXREG_COUNT
	.align		4
        /*004c*/ 	.byte	0x03, 0x1b
        /*004e*/ 	.short	0x00ff


	//----- nvinfo : EIATTR_MERCURY_ISA_VERSION
	.align		4
        /*0050*/ 	.byte	0x03, 0x5f
        /*0052*/ 	.short	0x0101


	//----- nvinfo : EIATTR_VRC_CTA_INIT_COUNT
	.align		4
        /*0054*/ 	.byte	0x02, 0x4a
	.zero		1
	.zero		1


	//----- nvinfo : EIATTR_EXIT_INSTR_OFFSETS
	.align		4
        /*0058*/ 	.byte	0x04, 0x1c
        /*005a*/ 	.short	(.L_213 - .L_212)


	//   ....[0]....
.L_212:
        /*005c*/ 	.word	0x00000070


	//   ....[1]....
        /*0060*/ 	.word	0x00000850


	//----- nvinfo : EIATTR_CRS_STACK_SIZE
	.align		4
.L_213:
        /*0064*/ 	.byte	0x04, 0x1e
        /*0066*/ 	.short	(.L_215 - .L_214)
.L_214:
        /*0068*/ 	.word	0x00000000


	//----- nvinfo : EIATTR_CBANK_PARAM_SIZE
	.align		4
.L_215:
        /*006c*/ 	.byte	0x03, 0x19
        /*006e*/ 	.short	0x001c


	//----- nvinfo : EIATTR_PARAM_CBANK
	.align		4
        /*0070*/ 	.byte	0x04, 0x0a
        /*0072*/ 	.short	(.L_217 - .L_216)
	.align		4
.L_216:
        /*0074*/ 	.word	index@(.nv.constant0.extract_quantum_phases)
        /*0078*/ 	.short	0x0380
        /*007a*/ 	.short	0x001c


	//----- nvinfo : EIATTR_SW_WAR
	.align		4
.L_217:
        /*007c*/ 	.byte	0x04, 0x36
        /*007e*/ 	.short	(.L_219 - .L_218)
.L_218:
        /*0080*/ 	.word	0x00000008
.L_219:


//--------------------- .nv.info.normalize_amplitudes --------------------------
	.section	.nv.info.normalize_amplitudes,"",@"SHT_CUDA_INFO"
	.sectionflags	@""
	.align	4


	//----- nvinfo : EIATTR_CUDA_API_VERSION
	.align		4
        /*0000*/ 	.byte	0x04, 0x37
        /*0002*/ 	.short	(.L_221 - .L_220)
.L_220:
        /*0004*/ 	.word	0x00000082


	//----- nvinfo : EIATTR_KPARAM_INFO
	.align		4
.L_221:
        /*0008*/ 	.byte	0x04, 0x17
        /*000a*/ 	.short	(.L_223 - .L_222)
.L_222:
        /*000c*/ 	.word	0x00000000
        /*0010*/ 	.short	0x0003
        /*0012*/ 	.short	0x0018
        /*0014*/ 	.byte	0x00, 0xf0, 0x21, 0x00


	//----- nvinfo : EIATTR_KPARAM_INFO
	.align		4
.L_223:
        /*0018*/ 	.byte	0x04, 0x17
        /*001a*/ 	.short	(.L_225 - .L_224)
.L_224:
        /*001c*/ 	.word	0x00000000
        /*0020*/ 	.short	0x0002
        /*0022*/ 	.short	0x0010
        /*0024*/ 	.byte	0x00, 0xf0, 0x11, 0x00


	//----- nvinfo : EIATTR_KPARAM_INFO
	.align		4
.L_225:
        /*0028*/ 	.byte	0x04, 0x17
        /*002a*/ 	.short	(.L_227 - .L_226)
.L_226:
        /*002c*/ 	.word	0x00000000
        /*0030*/ 	.short	0x0001
        /*0032*/ 	.short	0x0008
        /*0034*/ 	.byte	0x00, 0xf5, 0x21, 0x00


	//----- nvinfo : EIATTR_KPARAM_INFO
	.align		4
.L_227:
        /*0038*/ 	.byte	0x04, 0x17
        /*003a*/ 	.short	(.L_229 - .L_228)
.L_228:
        /*003c*/ 	.word	0x00000000
        /*0040*/ 	.short	0x0000
        /*0042*/ 	.short	0x0000
        /*0044*/ 	.byte	0x00, 0xf5, 0x21, 0x00


	//----- nvinfo : EIATTR_SPARSE_MMA_MASK
	.align		4
.L_229:
        /*0048*/ 	.byte	0x03, 0x50
        /*004a*/ 	.short	0x0000


	//----- nvinfo : EIATTR_MAXREG_COUNT
	.align		4
        /*004c*/ 	.byte	0x03, 0x1b
        /*004e*/ 	.short	0x00ff


	//----- nvinfo : EIATTR_MERCURY_ISA_VERSION
	.align		4
        /*0050*/ 	.byte	0x03, 0x5f
        /*0052*/ 	.short	0x0101


	//----- nvinfo : EIATTR_VRC_CTA_INIT_COUNT
	.align		4
        /*0054*/ 	.byte	0x02, 0x4a
	.zero		1
	.zero		1


	//----- nvinfo : EIATTR_EXIT_INSTR_OFFSETS
	.align		4
        /*0058*/ 	.byte	0x04, 0x1c
        /*005a*/ 	.short	(.L_231 - .L_230)


	//   ....[0]....
.L_230:
        /*005c*/ 	.word	0x000000b0


	//   ....[1]....
        /*0060*/ 	.word	0x000003e0


	//----- nvinfo : EIATTR_CRS_STACK_SIZE
	.align		4
.L_231:
        /*0064*/ 	.byte	0x04, 0x1e
        /*0066*/ 	.short	(.L_233 - .L_232)
.L_232:
        /*0068*/ 	.word	0x00000000


	//----- nvinfo : EIATTR_CBANK_PARAM_SIZE
	.align		4
.L_233:
        /*006c*/ 	.byte	0x03, 0x19
        /*006e*/ 	.short	0x0020


	//----- nvinfo : EIATTR_PARAM_CBANK
	.align		4
        /*0070*/ 	.byte	0x04, 0x0a
        /*0072*/ 	.short	(.L_235 - .L_234)
	.align		4
.L_234:
        /*0074*/ 	.word	index@(.nv.constant0.normalize_amplitudes)
        /*0078*/ 	.short	0x0380
        /*007a*/ 	.short	0x0020


	//----- nvinfo : EIATTR_SW_WAR
	.align		4
.L_235:
        /*007c*/ 	.byte	0x04, 0x36
        /*007e*/ 	.short	(.L_237 - .L_236)
.L_236:
        /*0080*/ 	.word	0x00000008
.L_237:


//--------------------- .nv.info.compute_norm_squared --------------------------
	.section	.nv.info.compute_norm_squared,"",@"SHT_CUDA_INFO"
	.sectionflags	@""
	.align	4


	//----- nvinfo : EIATTR_CUDA_API_VERSION
	.align		4
        /*0000*/ 	.byte	0x04, 0x37
        /*0002*/ 	.short	(.L_239 - .L_238)
.L_238:
        /*0004*/ 	.word	0x00000082


	//----- nvinfo : EIATTR_KPARAM_INFO
	.align		4
.L_239:
        /*0008*/ 	.byte	0x04, 0x17
        /*000a*/ 	.short	(.L_241 - .L_240)
.L_240:
        /*000c*/ 	.word	0x00000000
        /*0010*/ 	.short	0x0003
        /*0012*/ 	.short	0x0018
        /*0014*/ 	.byte	0x00, 0xf5, 0x21, 0x00


	//----- nvinfo : EIATTR_KPARAM_INFO
	.align		4
.L_241:
        /*0018*/ 	.byte	0x04, 0x17
        /*001a*/ 	.short	(.L_243 - .L_242)
.L_242:
        /*001c*/ 	.word	0x00000000
        /*0020*/ 	.short	0x0002
        /*0022*/ 	.short	0x0010
        /*0024*/ 	.byte	0x00, 0xf0, 0x11, 0x00


	//----- nvinfo : EIATTR_KPARAM_INFO
	.align		4
.L_243:
        /*0028*/ 	.byte	0x04, 0x17
        /*002a*/ 	.short	(.L_245 - .L_244)
.L_244:
        /*002c*/ 	.word	0x00000000
        /*0030*/ 	.short	0x0001
        /*0032*/ 	.short	0x0008
        /*0034*/ 	.byte	0x00, 0xf5, 0x21, 0x00


	//----- nvinfo : EIATTR_KPARAM_INFO
	.align		4
.L_245:
        /*0038*/ 	.byte	0x04, 0x17
        /*003a*/ 	.short	(.L_247 - .L_246)
.L_246:
        /*003c*/ 	.word	0x00000000
        /*0040*/ 	.short	0x0000
        /*0042*/ 	.short	0x0000
        /*0044*/ 	.byte	0x00, 0xf5, 0x21, 0x00


	//----- nvinfo : EIATTR_SPARSE_MMA_MASK
	.align		4
.L_247:
        /*0048*/ 	.byte	0x03, 0x50
        /*004a*/ 	.short	0x0000


	//----- nvinfo : EIATTR_MAXREG_COUNT
	.align		4
        /*004c*/ 	.byte	0x03, 0x1b
        /*004e*/ 	.short	0x00ff


	//----- nvinfo : EIATTR_NUM_BARRIERS
	.align		4
        /*0050*/ 	.byte	0x02, 0x4c
        /*0052*/ 	.byte	0x01
	.zero		1


	//----- nvinfo : EIATTR_MERCURY_ISA_VERSION
	.align		4
        /*0054*/ 	.byte	0x03, 0x5f
        /*0056*/ 	.short	0x0101


	//----- nvinfo : EIATTR_VRC_CTA_INIT_COUNT
	.align		4
        /*0058*/ 	.byte	0x02, 0x4a
	.zero		1
	.zero		1


	//----- nvinfo : EIATTR_EXIT_INSTR_OFFSETS
	.align		4
        /*005c*/ 	.byte	0x04, 0x1c
        /*005e*/ 	.short	(.L_249 - .L_248)


	//   ....[0]....
.L_248:
        /*0060*/ 	.word	0x00000250


	//   ....[1]....
        /*0064*/ 	.word	0x000002c0


	//----- nvinfo : EIATTR_CBANK_PARAM_SIZE
	.align		4
.L_249:
        /*0068*/ 	.byte	0x03, 0x19
        /*006a*/ 	.short	0x0020


	//----- nvinfo : EIATTR_PARAM_CBANK
	.align		4
        /*006c*/ 	.byte	0x04, 0x0a
        /*006e*/ 	.short	(.L_251 - .L_250)
	.align		4
.L_250:
        /*0070*/ 	.word	index@(.nv.constant0.compute_norm_squared)
        /*0074*/ 	.short	0x0380
        /*0076*/ 	.short	0x0020


	//----- nvinfo : EIATTR_SW_WAR
	.align		4
.L_251:
        /*0078*/ 	.byte	0x04, 0x36
        /*007a*/ 	.short	(.L_253 - .L_252)
.L_252:
        /*007c*/ 	.word	0x00000008
.L_253:


//--------------------- .nv.info.quantum_phase_evolution --------------------------
	.section	.nv.info.quantum_phase_evolution,"",@"SHT_CUDA_INFO"
	.sectionflags	@""
	.align	4


	//----- nvinfo : EIATTR_CUDA_API_VERSION
	.align		4
        /*0000*/ 	.byte	0x04, 0x37
        /*0002*/ 	.short	(.L_255 - .L_254)
.L_254:
        /*0004*/ 	.word	0x00000082


	//----- nvinfo : EIATTR_KPARAM_INFO
	.align		4
.L_255:
        /*0008*/ 	.byte	0x04, 0x17
        /*000a*/ 	.short	(.L_257 - .L_256)
.L_256:
        /*000c*/ 	.word	0x00000000
        /*0010*/ 	.short	0x0004
        /*0012*/ 	.short	0x0020
        /*0014*/ 	.byte	0x00, 0xf0, 0x11, 0x00


	//----- nvinfo : EIATTR_KPARAM_INFO
	.align		4
.L_257:
        /*0018*/ 	.byte	0x04, 0x17
        /*001a*/ 	.short	(.L_259 - .L_258)
.L_258:
        /*001c*/ 	.word	0x00000000
        /*0020*/ 	.short	0x0003
        /*0022*/ 	.short	0x0018
        /*0024*/ 	.byte	0x00, 0xf0, 0x21, 0x00


	//----- nvinfo : EIATTR_KPARAM_INFO
	.align		4
.L_259:
        /*0028*/ 	.byte	0x04, 0x17
        /*002a*/ 	.short	(.L_261 - .L_260)
.L_260:
        /*002c*/ 	.word	0x00000000
        /*0030*/ 	.short	0x0002
        /*0032*/ 	.short	0x0010
        /*0034*/ 	.byte	0x00, 0xf5, 0x21, 0x00


	//----- nvinfo : EIATTR_KPARAM_INFO
	.align		4
.L_261:
        /*0038*/ 	.byte	0x04, 0x17
        /*003a*/ 	.short	(.L_263 - .L_262)
.L_262:
        /*003c*/ 	.word	0x00000000
        /*0040*/ 	.short	0x0001
        /*0042*/ 	.short	0x0008
        /*0044*/ 	.byte	0x00, 0xf5, 0x21, 0x00


	//----- nvinfo : EIATTR_KPARAM_INFO
	.align		4
.L_263:
        /*0048*/ 	.byte	0x04, 0x17
        /*004a*/ 	.short	(.L_265 - .L_264)
.L_264:
        /*004c*/ 	.word	0x00000000
        /*0050*/ 	.short	0x0000
        /*0052*/ 	.short	0x0000
        /*0054*/ 	.byte	0x00, 0xf5, 0x21, 0x00


	//----- nvinfo : EIATTR_SPARSE_MMA_MASK
	.align		4
.L_265:
        /*0058*/ 	.byte	0x03, 0x50
        /*005a*/ 	.short	0x0000


	//----- nvinfo : EIATTR_MAXREG_COUNT
	.align		4
        /*005c*/ 	.byte	0x03, 0x1b
        /*005e*/ 	.short	0x00ff


	//----- nvinfo : EIATTR_MERCURY_ISA_VERSION
	.align		4
        /*0060*/ 	.byte	0x03, 0x5f
        /*0062*/ 	.short	0x0101


	//----- nvinfo : EIATTR_VRC_CTA_INIT_COUNT
	.align		4
        /*0064*/ 	.byte	0x02, 0x4a
	.zero		1
	.zero		1


	//----- nvinfo : EIATTR_EXIT_INSTR_OFFSETS
	.align		4
        /*0068*/ 	.byte	0x04, 0x1c
        /*006a*/ 	.short	(.L_267 - .L_266)


	//   ....[0]....
.L_266:
        /*006c*/ 	.word	0x00000080


	//   ....[1]....
        /*0070*/ 	.word	0x000008e0


	//----- nvinfo : EIATTR_CRS_STACK_SIZE
	.align		4
.L_267:
        /*0074*/ 	.byte	0x04, 0x1e
        /*0076*/ 	.short	(.L_269 - .L_268)
.L_268:
        /*0078*/ 	.word	0x00000000


	//----- nvinfo : EIATTR_CBANK_PARAM_SIZE
	.align		4
.L_269:
        /*007c*/ 	.byte	0x03, 0x19
        /*007e*/ 	.short	0x0024


	//----- nvinfo : EIATTR_PARAM_CBANK
	.align		4
        /*0080*/ 	.byte	0x04, 0x0a
        /*0082*/ 	.short	(.L_271 - .L_270)
	.align		4
.L_270:
        /*0084*/ 	.word	index@(.nv.constant0.quantum_phase_evolution)
        /*0088*/ 	.short	0x0380
        /*008a*/ 	.short	0x0024


	//----- nvinfo : EIATTR_SW_WAR
	.align		4
.L_271:
        /*008c*/ 	.byte	0x04, 0x36
        /*008e*/ 	.short	(.L_273 - .L_272)
.L_272:
        /*0090*/ 	.word	0x00000008
.L_273:


//--------------------- .nv.info.compute_phase_coherence --------------------------
	.section	.nv.info.compute_phase_coherence,"",@"SHT_CUDA_INFO"
	.sectionflags	@""
	.align	4


	//----- nvinfo : EIATTR_CUDA_API_VERSION
	.align		4
        /*0000*/ 	.byte	0x04, 0x37
        /*0002*/ 	.short	(.L_275 - .L_274)
.L_274:
        /*0004*/ 	.word	0x00000082


	//----- nvinfo : EIATTR_KPARAM_INFO
	.align		4
.L_275:
        /*0008*/ 	.byte	0x04, 0x17
        /*000a*/ 	.short	(.L_277 - .L_276)
.L_276:
        /*000c*/ 	.word	0x00000000
        /*0010*/ 	.short	0x0003
        /*0012*/ 	.short	0x0018
        /*0014*/ 	.byte	0x00, 0xf5, 0x21, 0x00


	//----- nvinfo : EIATTR_KPARAM_INFO
	.align		4
.L_277:
        /*0018*/ 	.byte	0x04, 0x17
        /*001a*/ 	.short	(.L_279 - .L_278)
.L_278:
        /*001c*/ 	.word	0x00000000
        /*0020*/ 	.short	0x0002
        /*0022*/ 	.short	0x0010
        /*0024*/ 	.byte	0x00, 0xf5, 0x21, 0x00


	//----- nvinfo : EIATTR_KPARAM_INFO
	.align		4
.L_279:
        /*0028*/ 	.byte	0x04, 0x17
        /*002a*/ 	.short	(.L_281 - .L_280)
.L_280:
        /*002c*/ 	.word	0x00000000
        /*0030*/ 	.short	0x0001
        /*0032*/ 	.short	0x0008
        /*0034*/ 	.byte	0x00, 0xf0, 0x11, 0x00


	//----- nvinfo : EIATTR_KPARAM_INFO
	.align		4
.L_281:
        /*0038*/ 	.byte	0x04, 0x17
        /*003a*/ 	.short	(.L_283 - .L_282)
.L_282:
        /*003c*/ 	.word	0x00000000
        /*0040*/ 	.short	0x0000
        /*0042*/ 	.short	0x0000
        /*0044*/ 	.byte	0x00, 0xf5, 0x21, 0x00


	//----- nvinfo : EIATTR_SPARSE_MMA_MASK
	.align		4
.L_283:
        /*0048*/ 	.byte	0x03, 0x50
        /*004a*/ 	.short	0x0000


	//----- nvinfo : EIATTR_MAXREG_COUNT
	.align		4
        /*004c*/ 	.byte	0x03, 0x1b
        /*004e*/ 	.short	0x00ff


	//----- nvinfo : EIATTR_NUM_BARRIERS
	.align		4
        /*0050*/ 	.byte	0x02, 0x4c
        /*0052*/ 	.byte	0x01
	.zero		1


	//----- nvinfo : EIATTR_MERCURY_ISA_VERSION
	.align		4
        /*0054*/ 	.byte	0x03, 0x5f
        /*0056*/ 	.short	0x0101


	//----- nvinfo : EIATTR_VRC_CTA_INIT_COUNT
	.align		4
        /*0058*/ 	.byte	0x02, 0x4a
	.zero		1
	.zero		1


	//----- nvinfo : EIATTR_EXIT_INSTR_OFFSETS
	.align		4
        /*005c*/ 	.byte	0x04, 0x1c
        /*005e*/ 	.short	(.L_285 - .L_284)


	//   ....[0]....
.L_284:
        /*0060*/ 	.word	0x00000b40


	//   ....[1]....
        /*0064*/ 	.word	0x00000be0


	//----- nvinfo : EIATTR_CRS_STACK_SIZE
	.align		4
.L_285:
        /*0068*/ 	.byte	0x04, 0x1e
        /*006a*/ 	.short	(.L_287 - .L_286)
.L_286:
        /*006c*/ 	.word	0x00000000


	//----- nvinfo : EIATTR_CBANK_PARAM_SIZE
	.align		4
.L_287:
        /*0070*/ 	.byte	0x03, 0x19
        /*0072*/ 	.short	0x0020


	//----- nvinfo : EIATTR_PARAM_CBANK
	.align		4
        /*0074*/ 	.byte	0x04, 0x0a
        /*0076*/ 	.short	(.L_289 - .L_288)
	.align		4
.L_288:
        /*0078*/ 	.word	index@(.nv.constant0.compute_phase_coherence)
        /*007c*/ 	.short	0x0380
        /*007e*/ 	.short	0x0020


	//----- nvinfo : EIATTR_SW_WAR
	.align		4
.L_289:
        /*0080*/ 	.byte	0x04, 0x36
        /*0082*/ 	.short	(.L_291 - .L_290)
.L_290:
        /*0084*/ 	.word	0x00000008
.L_291:


//--------------------- .nv.info.normalize_states --------------------------
	.section	.nv.info.normalize_states,"",@"SHT_CUDA_INFO"
	.sectionflags	@""
	.align	4


	//----- nvinfo : EIATTR_CUDA_API_VERSION
	.align		4
        /*0000*/ 	.byte	0x04, 0x37
        /*0002*/ 	.short	(.L_293 - .L_292)
.L_292:
        /*0004*/ 	.word	0x00000082


	//----- nvinfo : EIATTR_KPARAM_INFO
	.align		4
.L_293:
        /*0008*/ 	.byte	0x04, 0x17
        /*000a*/ 	.short	(.L_295 - .L_294)
.L_294:
        /*000c*/ 	.word	0x00000000
        /*0010*/ 	.short	0x0002
        /*0012*/ 	.short	0x0010
        /*0014*/ 	.byte	0x00, 0xf0, 0x21, 0x00


	//----- nvinfo : EIATTR_KPARAM_INFO
	.align		4
.L_295:
        /*0018*/ 	.byte	0x04, 0x17
        /*001a*/ 	.short	(.L_297 - .L_296)
.L_296:
        /*001c*/ 	.word	0x00000000
        /*0020*/ 	.short	0x0001
        /*0022*/ 	.short	0x0008
        /*0024*/ 	.byte	0x00, 0xf0, 0x11, 0x00


	//----- nvinfo : EIATTR_KPARAM_INFO
	.align		4
.L_297:
        /*0028*/ 	.byte	0x04, 0x17
        /*002a*/ 	.short	(.L_299 - .L_298)
.L_298:
        /*002c*/ 	.word	0x00000000
        /*0030*/ 	.short	0x0000
        /*0032*/ 	.short	0x0000
        /*0034*/ 	.byte	0x00, 0xf5, 0x21, 0x00


	//----- nvinfo : EIATTR_SPARSE_MMA_MASK
	.align		4
.L_299:
        /*0038*/ 	.byte	0x03, 0x50
        /*003a*/ 	.short	0x0000


	//----- nvinfo : EIATTR_MAXREG_COUNT
	.align		4
        /*003c*/ 	.byte	0x03, 0x1b
        /*003e*/ 	.short	0x00ff


	//----- nvinfo : EIATTR_MERCURY_ISA_VERSION
	.align		4
        /*0040*/ 	.byte	0x03, 0x5f
        /*0042*/ 	.short	0x0101


	//----- nvinfo : EIATTR_VRC_CTA_INIT_COUNT
	.align		4
        /*0044*/ 	.byte	0x02, 0x4a
	.zero		1
	.zero		1


	//----- nvinfo : EIATTR_EXIT_INSTR_OFFSETS
	.align		4
        /*0048*/ 	.byte	0x04, 0x1c
        /*004a*/ 	.short	(.L_301 - .L_300)


	//   ....[0]....
.L_300:
        /*004c*/ 	.word	0x000000b0


	//   ....[1]....
        /*0050*/ 	.word	0x00000260


	//----- nvinfo : EIATTR_CRS_STACK_SIZE
	.align		4
.L_301:
        /*0054*/ 	.byte	0x04, 0x1e
        /*0056*/ 	.short	(.L_303 - .L_302)
.L_302:
        /*0058*/ 	.word	0x00000000


	//----- nvinfo : EIATTR_CBANK_PARAM_SIZE
	.align		4
.L_303:
        /*005c*/ 	.byte	0x03, 0x19
        /*005e*/ 	.short	0x0018


	//----- nvinfo : EIATTR_PARAM_CBANK
	.align		4
        /*0060*/ 	.byte	0x04, 0x0a
        /*0062*/ 	.short	(.L_305 - .L_304)
	.align		4
.L_304:
        /*0064*/ 	.word	index@(.nv.constant0.normalize_states)
        /*0068*/ 	.short	0x0380
        /*006a*/ 	.short	0x0018


	//----- nvinfo : EIATTR_SW_WAR
	.align		4
.L_305:
        /*006c*/ 	.byte	0x04, 0x36
        /*006e*/ 	.short	(.L_307 - .L_306)
.L_306:
        /*0070*/ 	.word	0x00000008
.L_307:


//--------------------- .nv.info.find_max_state   --------------------------
	.section	.nv.info.find_max_state,"",@"SHT_CUDA_INFO"
	.sectionflags	@""
	.align	4


	//----- nvinfo : EIATTR_CUDA_API_VERSION
	.align		4
        /*0000*/ 	.byte	0x04, 0x37
        /*0002*/ 	.short	(.L_309 - .L_308)
.L_308:
        /*0004*/ 	.word	0x00000082


	//----- nvinfo : EIATTR_KPARAM_INFO
	.align		4
.L_309:
        /*0008*/ 	.byte	0x04, 0x17
        /*000a*/ 	.short	(.L_311 - .L_310)
.L_310:
        /*000c*/ 	.word	0x00000000
        /*0010*/ 	.short	0x0002
        /*0012*/ 	.short	0x0010
        /*0014*/ 	.byte	0x00, 0xf5, 0x21, 0x00


	//----- nvinfo : EIATTR_KPARAM_INFO
	.align		4
.L_311:
        /*0018*/ 	.byte	0x04, 0x17
        /*001a*/ 	.short	(.L_313 - .L_312)
.L_312:
        /*001c*/ 	.word	0x00000000
        /*0020*/ 	.short	0x0001
        /*0022*/ 	.short	0x0008
        /*0024*/ 	.byte	0x00, 0xf0, 0x11, 0x00


	//----- nvinfo : EIATTR_KPARAM_INFO
	.align		4
.L_313:
        /*0028*/ 	.byte	0x04, 0x17
        /*002a*/ 	.short	(.L_315 - .L_314)
.L_314:
        /*002c*/ 	.word	0x00000000
        /*0030*/ 	.short	0x0000
        /*0032*/ 	.short	0x0000
        /*0034*/ 	.byte	0x00, 0xf5, 0x21, 0x00


	//----- nvinfo : EIATTR_SPARSE_MMA_MASK
	.align		4
.L_315:
        /*0038*/ 	.byte	0x03, 0x50
        /*003a*/ 	.short	0x0000


	//----- nvinfo : EIATTR_MAXREG_COUNT
	.align		4
        /*003c*/ 	.byte	0x03, 0x1b
        /*003e*/ 	.short	0x00ff


	//----- nvinfo : EIATTR_NUM_BARRIERS
	.align		4
        /*0040*/ 	.byte	0x02, 0x4c
        /*0042*/ 	.byte	0x01
	.zero		1


	//----- nvinfo : EIATTR_MERCURY_ISA_VERSION
	.align		4
        /*0044*/ 	.byte	0x03, 0x5f
        /*0046*/ 	.short	0x0101


	//----- nvinfo : EIATTR_VRC_CTA_INIT_COUNT
	.align		4
        /*0048*/ 	.byte	0x02, 0x4a
	.zero		1
	.zero		1


	//----- nvinfo : EIATTR_EXIT_INSTR_OFFSETS
	.align		4
        /*004c*/ 	.byte	0x04, 0x1c
        /*004e*/ 	.short	(.L_317 - .L_316)


	//   ....[0]....
.L_316:
        /*0050*/ 	.word	0x00000270


	//   ....[1]....
        /*0054*/ 	.word	0x000003e0


	//----- nvinfo : EIATTR_CRS_STACK_SIZE
	.align		4
.L_317:
        /*0058*/ 	.byte	0x04, 0x1e
        /*005a*/ 	.short	(.L_319 - .L_318)
.L_318:
        /*005c*/ 	.word	0x00000000


	//----- nvinfo : EIATTR_CBANK_PARAM_SIZE
	.align		4
.L_319:
        /*0060*/ 	.byte	0x03, 0x19
        /*0062*/ 	.short	0x0018


	//----- nvinfo : EIATTR_PARAM_CBANK
	.align		4
        /*0064*/ 	.byte	0x04, 0x0a
        /*0066*/ 	.short	(.L_321 - .L_320)
	.align		4
.L_320:
        /*0068*/ 	.word	index@(.nv.constant0.find_max_state)
        /*006c*/ 	.short	0x0380
        /*006e*/ 	.short	0x0018


	//----- nvinfo : EIATTR_SW_WAR
	.align		4
.L_321:
        /*0070*/ 	.byte	0x04, 0x36
        /*0072*/ 	.short	(.L_323 - .L_322)
.L_322:
        /*0074*/ 	.word	0x00000008
.L_323:


//--------------------- .nv.info.process_spikes_to_states --------------------------
	.section	.nv.info.process_spikes_to_states,"",@"SHT_CUDA_INFO"
	.sectionflags	@""
	.align	4


	//----- nvinfo : EIATTR_CUDA_API_VERSION
	.align		4
        /*0000*/ 	.byte	0x04, 0x37
        /*0002*/ 	.short	(.L_325 - .L_324)
.L_324:
        /*0004*/ 	.word	0x00000082


	//----- nvinfo : EIATTR_KPARAM_INFO
	.align		4
.L_325:
        /*0008*/ 	.byte	0x04, 0x17
        /*000a*/ 	.short	(.L_327 - .L_326)
.L_326:
        /*000c*/ 	.word	0x00000000
        /*0010*/ 	.short	0x0005
        /*0012*/ 	.short	0x0028
        /*0014*/ 	.byte	0x00, 0xf0, 0x11, 0x00


	//----- nvinfo : EIATTR_KPARAM_INFO
	.align		4
.L_327:
        /*0018*/ 	.byte	0x04, 0x17
        /*001a*/ 	.short	(.L_329 - .L_328)
.L_328:
        /*001c*/ 	.word	0x00000000
        /*0020*/ 	.short	0x0004
        /*0022*/ 	.short	0x0020
        /*0024*/ 	.byte	0x00, 0xf5, 0x21, 0x00


	//----- nvinfo : EIATTR_KPARAM_INFO
	.align		4
.L_329:
        /*0028*/ 	.byte	0x04, 0x17
        /*002a*/ 	.short	(.L_331 - .L_330)
.L_330:
        /*002c*/ 	.word	0x00000000
        /*0030*/ 	.short	0x0003
        /*0032*/ 	.short	0x0018
        /*0034*/ 	.byte	0x00, 0xf5, 0x21, 0x00


	//----- nvinfo : EIATTR_KPARAM_INFO
	.align		4
.L_331:
        /*0038*/ 	.byte	0x04, 0x17
        /*003a*/ 	.short	(.L_333 - .L_332)
.L_332:
        /*003c*/ 	.word	0x00000000
        /*0040*/ 	.short	0x0002
        /*0042*/ 	.short	0x0010
        /*0044*/ 	.byte	0x00, 0xf0, 0x11, 0x00


	//----- nvinfo : EIATTR_KPARAM_INFO
	.align		4
.L_333:
        /*0048*/ 	.byte	0x04, 0x17
        /*004a*/ 	.short	(.L_335 - .L_334)
.L_334:
        /*004c*/ 	.word	0x00000000
        /*0050*/ 	.short	0x0001
        /*0052*/ 	.short	0x0008
        /*0054*/ 	.byte	0x00, 0xf5, 0x21, 0x00


	//----- nvinfo : EIATTR_KPARAM_INFO
	.align		4
.L_335:
        /*0058*/ 	.byte	0x04, 0x17
        /*005a*/ 	.short	(.L_337 - .L_336)
.L_336:
        /*005c*/ 	.word	0x00000000
        /*0060*/ 	.short	0x0000
        /*0062*/ 	.short	0x0000
        /*0064*/ 	.byte	0x00, 0xf5, 0x21, 0x00


	//----- nvinfo : EIATTR_SPARSE_MMA_MASK
	.align		4
.L_337:
        /*0068*/ 	.byte	0x03, 0x50
        /*006a*/ 	.short	0x0000


	//----- nvinfo : EIATTR_MAXREG_COUNT
	.align		4
        /*006c*/ 	.byte	0x03, 0x1b
        /*006e*/ 	.short	0x00ff


	//----- nvinfo : EIATTR_MERCURY_ISA_VERSION
	.align		4
        /*0070*/ 	.byte	0x03, 0x5f
        /*0072*/ 	.short	0x0101


	//----- nvinfo : EIATTR_VRC_CTA_INIT_COUNT
	.align		4
        /*0074*/ 	.byte	0x02, 0x4a
	.zero		1
	.zero		1


	//----- nvinfo : EIATTR_EXIT_INSTR_OFFSETS
	.align		4
        /*0078*/ 	.byte	0x04, 0x1c
        /*007a*/ 	.short	(.L_339 - .L_338)


	//   ....[0]....
.L_338:
        /*007c*/ 	.word	0x00000070


	//   ....[1]....
        /*0080*/ 	.word	0x00000e70


	//----- nvinfo : EIATTR_CBANK_PARAM_SIZE
	.align		4
.L_339:
        /*0084*/ 	.byte	0x03, 0x19
        /*0086*/ 	.short	0x002c


	//----- nvinfo : EIATTR_PARAM_CBANK
	.align		4
        /*0088*/ 	.byte	0x04, 0x0a
        /*008a*/ 	.short	(.L_341 - .L_340)
	.align		4
.L_340:
        /*008c*/ 	.word	index@(.nv.constant0.process_spikes_to_states)
        /*0090*/ 	.short	0x0380
        /*0092*/ 	.short	0x002c


	//----- nvinfo : EIATTR_SW_WAR
	.align		4
.L_341:
        /*0094*/ 	.byte	0x04, 0x36
        /*0096*/ 	.short	(.L_343 - .L_342)
.L_342:
        /*0098*/ 	.word	0x00000008
.L_343:


//--------------------- .nv.callgraph             --------------------------
	.section	.nv.callgraph,"",@"SHT_CUDA_CALLGRAPH"
	.align	4
	.sectionentsize	8
	.align		4
        /*0000*/ 	.word	0x00000000
	.align		4
        /*0004*/ 	.word	0xffffffff
	.align		4
        /*0008*/ 	.word	0x00000000
	.align		4
        /*000c*/ 	.word	0xfffffffe
	.align		4
        /*0010*/ 	.word	0x00000000
	.align		4
        /*0014*/ 	.word	0xfffffffd
	.align		4
        /*0018*/ 	.word	0x00000000
	.align		4
        /*001c*/ 	.word	0xfffffffc


//--------------------- .nv.constant4             --------------------------
	.section	.nv.constant4,"a",@progbits
	.align	8
	.align		8
.nv.constant4:
        /*0000*/ 	.dword	__cudart_i2opi_d
	.align		8
        /*0008*/ 	.dword	__cudart_sin_cos_coeffs


//--------------------- .text.compute_correlation --------------------------
	.section	.text.compute_correlation,"ax",@progbits
	.align	128
        .global         compute_correlation
        .type           compute_correlation,@function
        .size           compute_correlation,(.L_x_195 - compute_correlation)
        .other          compute_correlation,@"STO_CUDA_ENTRY STV_DEFAULT"
compute_correlation:
.text.compute_correlation:
[----:B------:R-:W-:Y:S01]  /*0000*/  LDC R1, c[0x0][0x37c] ;  /* 0x0000df00ff017b82 */ /* 0x000fe20000000800 */
[----:B------:R-:W0:Y:S07]  /*0010*/  S2R R0, SR_TID.X ;  /* 0x0000000000007919 */ /* 0x000e2e0000002100 */
[----:B------:R-:W0:Y:S01]  /*0020*/  S2UR UR4, SR_CTAID.X ;  /* 0x00000000000479c3 */ /* 0x000e220000002500 */
[----:B------:R-:W1:Y:S01]  /*0030*/  LDCU UR5, c[0x0][0x390] ;  /* 0x00007200ff0577ac */ /* 0x000e620008000800 */
[----:B------:R-:W2:Y:S06]  /*0040*/  LDCU.64 UR8, c[0x0][0x358] ;  /* 0x00006b00ff0877ac */ /* 0x000eac0008000a00 */
[----:B------:R-:W0:Y:S08]  /*0050*/  LDC R3, c[0x0][0x360] ;  /* 0x0000d800ff037b82 */ /* 0x000e300000000800 */
[----:B------:R-:W3:Y:S08]  /*0060*/  LDC.64 R4, c[0x0][0x380] ;  /* 0x0000e000ff047b82 */ /* 0x000ef00000000a00 */
[----:B------:R-:W4:Y:S01]  /*0070*/  LDC.64 R10, c[0x0][0x388] ;  /* 0x0000e200ff0a7b82 */ /* 0x000f220000000a00 */
[----:B0-----:R-:W-:-:S05]  /*0080*/  IMAD R7, R3, UR4, R0 ;  /* 0x0000000403077c24 */ /* 0x001fca000f8e0200 */
[----:B-1----:R-:W-:-:S13]  /*0090*/  ISETP.GE.AND P0, PT, R7, UR5, PT ;  /* 0x0000000507007c0c */ /* 0x002fda000bf06270 */
[C---:B---3--:R-:W-:Y:S01]  /*00a0*/  @!P0 IMAD.WIDE R4, R7.reuse, 0x8, R4 ;  /* 0x0000000807048825 */ /* 0x048fe200078e0204 */
[----:B------:R-:W0:Y:S03]  /*00b0*/  @!P0 LDC.64 R12, c[0x0][0x398] ;  /* 0x0000e600ff0c8b82 */ /* 0x000e260000000a00 */
[----:B----4-:R-:W-:Y:S02]  /*00c0*/  @!P0 IMAD.WIDE R10, R7, 0x8, R10 ;  /* 0x00000008070a8825 */ /* 0x010fe400078e020a */
[----:B--2---:R-:W0:Y:S03]  /*00d0*/  @!P0 LDG.E.64 R4, desc[UR8][R4.64] ;  /* 0x0000000804048981 */ /* 0x004e26000c1e1b00 */
[----:B------:R-:W1:Y:S01]  /*00e0*/  @!P0 LDC.64 R14, c[0x0][0x3a0] ;  /* 0x0000e800ff0e8b82 */ /* 0x000e620000000a00 */
[----:B------:R-:W1:Y:S01]  /*00f0*/  @!P0 LDG.E.64 R10, desc[UR8][R10.64] ;  /* 0x000000080a0a8981 */ /* 0x000e62000c1e1b00 */
[----:B------:R-:W-:Y:S01]  /*0100*/  UMOV UR4, 0x400 ;  /* 0x0000040000047882 */ /* 0x000fe20000000000 */
[----:B------:R-:W-:Y:S01]  /*0110*/  CS2R R6, SRZ ;  /* 0x0000000000067805 */ /* 0x000fe2000001ff00 */
[----:B------:R-:W-:Y:S01]  /*0120*/  UIADD3 UR5, UPT, UPT, UR4, 0x800, URZ ;  /* 0x0000080004057890 */ /* 0x000fe2000fffe0ff */
[----:B------:R-:W-:Y:S01]  /*0130*/  CS2R R8, SRZ ;  /* 0x0000000000087805 */ /* 0x000fe2000001ff00 */
[----:B------:R-:W-:-:S02]  /*0140*/  UIADD3 UR6, UPT, UPT, UR4, 0x1000, URZ ;  /* 0x0000100004067890 */ /* 0x000fc4000fffe0ff */
[----:B------:R-:W2:Y:S02]  /*0150*/  S2UR UR7, SR_CgaCtaId ;  /* 0x00000000000779c3 */ /* 0x000ea40000008800 */
[----:B--2---:R-:W-:Y:S02]  /*0160*/  ULEA UR4, UR7, UR4, 0x18 ;  /* 0x0000000407047291 */ /* 0x004fe4000f8ec0ff */
[----:B------:R-:W-:Y:S02]  /*0170*/  ULEA UR5, UR7, UR5, 0x18 ;  /* 0x0000000507057291 */ /* 0x000fe4000f8ec0ff */
[----:B------:R-:W-:Y:S02]  /*0180*/  ULEA UR6, UR7, UR6, 0x18 ;  /* 0x0000000607067291 */ /* 0x000fe4000f8ec0ff */
[C---:B------:R-:W-:Y:S01]  /*0190*/  LEA R2, R0.reuse, UR4, 0x3 ;  /* 0x0000000400027c11 */ /* 0x040fe2000f8e18ff */
[----:B0-----:R-:W-:Y:S01]  /*01a0*/  @!P0 DADD R12, R4, -R12 ;  /* 0x00000000040c8229 */ /* 0x001fe2000000080c */
[C---:B------:R-:W-:Y:S01]  /*01b0*/  LEA R4, R0.reuse, UR5, 0x3 ;  /* 0x0000000500047c11 */ /* 0x040fe2000f8e18ff */
[----:B-1----:R-:W-:Y:S01]  /*01c0*/  @!P0 DADD R14, R10, -R14 ;  /* 0x000000000a0e8229 */ /* 0x002fe2000000080e */
[----:B------:R-:W-:-:S02]  /*01d0*/  LEA R5, R0, UR6, 0x3 ;  /* 0x0000000600057c11 */ /* 0x000fc4000f8e18ff */
[----:B------:R-:W-:-:S03]  /*01e0*/  CS2R R10, SRZ ;  /* 0x00000000000a7805 */ /* 0x000fc6000001ff00 */
[C---:B------:R-:W-:Y:S02]  /*01f0*/  @!P0 DMUL R8, R12.reuse, R12 ;  /* 0x0000000c0c088228 */ /* 0x040fe40000000000 */
[-C--:B------:R-:W-:Y:S02]  /*0200*/  @!P0 DMUL R6, R12, R14.reuse ;  /* 0x0000000e0c068228 */ /* 0x080fe40000000000 */
[----:B------:R-:W-:Y:S01]  /*0210*/  @!P0 DMUL R10, R14, R14 ;  /* 0x0000000e0e0a8228 */ /* 0x000fe20000000000 */
[----:B------:R-:W-:-:S04]  /*0220*/  ISETP.GE.U32.AND P0, PT, R3, 0x2, PT ;  /* 0x000000020300780c */ /* 0x000fc80003f06070 */
[----:B------:R0:W-:Y:S04]  /*0230*/  STS.64 [R2], R6 ;  /* 0x0000000602007388 */ /* 0x0001e80000000a00 */
[----:B------:R0:W-:Y:S04]  /*0240*/  STS.64 [R4], R8 ;  /* 0x0000000804007388 */ /* 0x0001e80000000a00 */
[----:B------:R0:W-:Y:S01]  /*0250*/  STS.64 [R5], R10 ;  /* 0x0000000a05007388 */ /* 0x0001e20000000a00 */
[----:B------:R-:W-:Y:S06]  /*0260*/  BAR.SYNC.DEFER_BLOCKING 0x0 ;  /* 0x0000000000007b1d */ /* 0x000fec0000010000 */
[----:B------:R-:W-:Y:S05]  /*0270*/  @!P0 BRA `(.L_x_0) ;  /* 0x0000000000608947 */ /* 0x000fea0003800000 */
.L_x_3:
[----:B------:R-:W-:Y:S01]  /*0280*/  SHF.R.U32.HI R17, RZ, 0x1, R3 ;  /* 0x00000001ff117819 */ /* 0x000fe20000011603 */
[----:B------:R-:W-:Y:S03]  /*0290*/  BSSY.RECONVERGENT B0, `(.L_x_1) ;  /* 0x0000012000007945 */ /* 0x000fe60003800200 */
[----:B------:R-:W-:-:S13]  /*02a0*/  ISETP.GE.U32.AND P0, PT, R0, R17, PT ;  /* 0x000000110000720c */ /* 0x000fda0003f06070 */
[----:B-1----:R-:W-:Y:S05]  /*02b0*/  @P0 BRA `(.L_x_2) ;  /* 0x00000000003c0947 */ /* 0x002fea0003800000 */
[C---:B------:R-:W-:Y:S01]  /*02c0*/  IMAD R14, R17.reuse, 0x8, R2 ;  /* 0x00000008110e7824 */ /* 0x040fe200078e0202 */
[----:B0-----:R-:W-:Y:S01]  /*02d0*/  LDS.64 R8, [R2] ;  /* 0x0000000002087984 */ /* 0x001fe20000000a00 */
[C---:B------:R-:W-:Y:S02]  /*02e0*/  IMAD R15, R17.reuse, 0x8, R4 ;  /* 0x00000008110f7824 */ /* 0x040fe400078e0204 */
[----:B------:R-:W-:Y:S01]  /*02f0*/  IMAD R16, R17, 0x8, R5 ;  /* 0x0000000811107824 */ /* 0x000fe200078e0205 */
[----:B------:R-:W0:Y:S02]  /*0300*/  LDS.64 R6, [R14] ;  /* 0x000000000e067984 */ /* 0x000e240000000a00 */
[----:B0-----:R-:W-:-:S07]  /*0310*/  DADD R6, R6, R8 ;  /* 0x0000000006067229 */ /* 0x001fce0000000008 */
[----:B------:R-:W-:Y:S04]  /*0320*/  STS.64 [R2], R6 ;  /* 0x0000000602007388 */ /* 0x000fe80000000a00 */
[----:B------:R-:W-:Y:S04]  /*0330*/  LDS.64 R8, [R15] ;  /* 0x000000000f087984 */ /* 0x000fe80000000a00 */
[----:B------:R-:W0:Y:S02]  /*0340*/  LDS.64 R10, [R4] ;  /* 0x00000000040a7984 */ /* 0x000e240000000a00 */
[----:B0-----:R-:W-:-:S07]  /*0350*/  DADD R8, R8, R10 ;  /* 0x0000000008087229 */ /* 0x001fce000000000a */
[----:B------:R-:W-:Y:S04]  /*0360*/  STS.64 [R4], R8 ;  /* 0x0000000804007388 */ /* 0x000fe80000000a00 */
[----:B------:R-:W-:Y:S04]  /*0370*/  LDS.64 R10, [R16] ;  /* 0x00000000100a7984 */ /* 0x000fe80000000a00 */
[----:B------:R-:W0:Y:S02]  /*0380*/  LDS.64 R12, [R5] ;  /* 0x00000000050c7984 */ /* 0x000e240000000a00 */
[----:B0-----:R-:W-:-:S07]  /*0390*/  DADD R10, R10, R12 ;  /* 0x000000000a0a7229 */ /* 0x001fce000000000c */
[----:B------:R1:W-:Y:S04]  /*03a0*/  STS.64 [R5], R10 ;  /* 0x0000000a05007388 */ /* 0x0003e80000000a00 */
.L_x_2:
[----:B------:R-:W-:Y:S05]  /*03b0*/  BSYNC.RECONVERGENT B0 ;  /* 0x0000000000007941 */ /* 0x000fea0003800200 */
.L_x_1:
[----:B------:R-:W-:Y:S01]  /*03c0*/  BAR.SYNC.DEFER_BLOCKING 0x0 ;  /* 0x0000000000007b1d */ /* 0x000fe20000010000 */
[----:B------:R-:W-:Y:S01]  /*03d0*/  ISETP.GT.U32.AND P0, PT, R3, 0x3, PT ;  /* 0x000000030300780c */ /* 0x000fe20003f04070 */
[----:B------:R-:W-:-:S12]  /*03e0*/  IMAD.MOV.U32 R3, RZ, RZ, R17 ;  /* 0x000000ffff037224 */ /* 0x000fd800078e0011 */
[----:B------:R-:W-:Y:S05]  /*03f0*/  @P0 BRA `(.L_x_3) ;  /* 0xfffffffc00a00947 */ /* 0x000fea000383ffff */
.L_x_0:
[----:B------:R-:W-:-:S13]  /*0400*/  ISETP.NE.AND P0, PT, R0, RZ, PT ;  /* 0x000000ff0000720c */ /* 0x000fda0003f05270 */
[----:B------:R-:W-:Y:S05]  /*0410*/  @P0 EXIT ;  /* 0x000000000000094d */ /* 0x000fea0003800000 */
[----:B------:R-:W2:Y:S01]  /*0420*/  S2UR UR5, SR_CgaCtaId ;  /* 0x00000000000579c3 */ /* 0x000ea20000008800 */
[----:B------:R-:W-:-:S07]  /*0430*/  UMOV UR4, 0x400 ;  /* 0x0000040000047882 */ /* 0x000fce0000000000 */
[----:B01----:R-:W0:Y:S08]  /*0440*/  LDC.64 R4, c[0x0][0x3a8] ;  /* 0x0000ea00ff047b82 */ /* 0x003e300000000a00 */
[----:B------:R-:W1:Y:S01]  /*0450*/  LDC.64 R8, c[0x0][0x3b0] ;  /* 0x0000ec00ff087b82 */ /* 0x000e620000000a00 */
[----:B--2---:R-:W-:-:S07]  /*0460*/  ULEA UR4, UR5, UR4, 0x18 ;  /* 0x0000000405047291 */ /* 0x004fce000f8ec0ff */
[----:B------:R-:W2:Y:S02]  /*0470*/  LDC.64 R12, c[0x0][0x3b8] ;  /* 0x0000ee00ff0c7b82 */ /* 0x000ea40000000a00 */
[----:B------:R-:W0:Y:S04]  /*0480*/  LDS.64 R2, [UR4] ;  /* 0x00000004ff027984 */ /* 0x000e280008000a00 */
[----:B------:R-:W1:Y:S04]  /*0490*/  LDS.64 R6, [UR4+0x800] ;  /* 0x00080004ff067984 */ /* 0x000e680008000a00 */
[----:B------:R-:W2:Y:S04]  /*04a0*/  LDS.64 R10, [UR4+0x1000] ;  /* 0x00100004ff0a7984 */ /* 0x000ea80008000a00 */
[----:B0-----:R-:W-:Y:S04]  /*04b0*/  REDG.E.ADD.F64.RN.STRONG.GPU desc[UR8][R4.64], R2 ;  /* 0x00000002040079a6 */ /* 0x001fe8000c12ff08 */
[----:B-1----:R-:W-:Y:S04]  /*04c0*/  REDG.E.ADD.F64.RN.STRONG.GPU desc[UR8][R8.64], R6 ;  /* 0x00000006080079a6 */ /* 0x002fe8000c12ff08 */
[----:B--2---:R-:W-:Y:S01]  /*04d0*/  REDG.E.ADD.F64.RN.STRONG.GPU desc[UR8][R12.64], R10 ;  /* 0x0000000a0c0079a6 */ /* 0x004fe2000c12ff08 */
[----:B------:R-:W-:Y:S05]  /*04e0*/  EXIT ;  /* 0x000000000000794d */ /* 0x000fea0003800000 */
.L_x_4:
[----:B------:R-:W-:-:S00]  /*04f0*/  BRA `(.L_x_4) ;  /* 0xfffffffc00fc7947 */ /* 0x000fc0000383ffff */
[----:B------:R-:W-:-:S00]  /*0500*/  NOP ;  /* 0x0000000000007918 */ /* 0x000fc00000000000 */
[----:B------:R-:W-:-:S00]  /*0510*/  NOP ;  /* 0x0000000000007918 */ /* 0x000fc00000000000 */
[----:B------:R-:W-:-:S00]  /*0520*/  NOP ;  /* 0x0000000000007918 */ /* 0x000fc00000000000 */
[----:B------:R-:W-:-:S00]  /*0530*/  NOP ;  /* 0x0000000000007918 */ /* 0x000fc00000000000 */
[----:B------:R-:W-:-:S00]  /*0540*/  NOP ;  /* 0x0000000000007918 */ /* 0x000fc00000000000 */
[----:B------:R-:W-:-:S00]  /*0550*/  NOP ;  /* 0x0000000000007918 */ /* 0x000fc00000000000 */
[----:B------:R-:W-:-:S00]  /*0560*/  NOP ;  /* 0x0000000000007918 */ /* 0x000fc00000000000 */
[----:B------:R-:W-:-:S00]  /*0570*/  NOP ;  /* 0x0000000000007918 */ /* 0x000fc00000000000 */
.L_x_195:


//--------------------- .text.compute_local_coherence --------------------------
	.section	.text.compute_local_coherence,"ax",@progbits
	.align	128
        .global         compute_local_coherence
        .type           compute_local_coherence,@function
        .size           compute_local_coherence,(.L_x_185 - compute_local_coherence)
        .other          compute_local_coherence,@"STO_CUDA_ENTRY STV_DEFAULT"
compute_local_coherence:
.text.compute_local_coherence:
[----:B------:R-:W-:Y:S01]  /*0000*/  LDC R1, c[0x0][0x37c] ;  /* 0x0000df00ff017b82 */ /* 0x000fe20000000800 */
[----:B------:R-:W0:Y:S07]  /*0010*/  S2R R5, SR_TID.X ;  /* 0x0000000000057919 */ /* 0x000e2e0000002100 */
[----:B------:R-:W1:Y:S01]  /*0020*/  S2UR UR5, SR_CTAID.X ;  /* 0x00000000000579c3 */ /* 0x000e620000002500 */
[----:B------:R-:W1:Y:S01]  /*0030*/  LDCU UR4, c[0x0][0x360] ;  /* 0x00006c00ff0477ac */ /* 0x000e620008000800 */
[----:B------:R-:W2:Y:S01]  /*0040*/  LDCU UR8, c[0x0][0x398] ;  /* 0x00007300ff0877ac */ /* 0x000ea20008000800 */
[----:B-1----:R-:W-:-:S06]  /*0050*/  UIMAD UR5, UR5, UR4, URZ ;  /* 0x00000004050572a4 */ /* 0x002fcc000f8e02ff */
[----:B0-----:R-:W-:-:S05]  /*0060*/  VIADD R4, R5, UR5 ;  /* 0x0000000505047c36 */ /* 0x001fca0008000000 */
[----:B--2---:R-:W-:-:S13]  /*0070*/  ISETP.GE.AND P0, PT, R4, UR8, PT ;  /* 0x0000000804007c0c */ /* 0x004fda000bf06270 */
[----:B------:R-:W-:Y:S05]  /*0080*/  @P0 EXIT ;  /* 0x000000000000094d */ /* 0x000fea0003800000 */
[----:B------:R-:W-:Y:S01]  /*0090*/  UISETP.GE.AND UP0, UPT, UR8, 0x1, UPT ;  /* 0x000000010800788c */ /* 0x000fe2000bf06270 */
[----:B------:R-:W-:Y:S01]  /*00a0*/  IMAD.MOV.U32 R2, RZ, RZ, RZ ;  /* 0x000000ffff027224 */ /* 0x000fe200078e00ff */
[----:B------:R-:W-:Y:S01]  /*00b0*/  CS2R R22, SRZ ;  /* 0x0000000000167805 */ /* 0x000fe2000001ff00 */
[----:B------:R-:W0:Y:S06]  /*00c0*/  LDCU.64 UR12, c[0x0][0x358] ;  /* 0x00006b00ff0c77ac */ /* 0x000e2c0008000a00 */
[----:B------:R-:W-:Y:S05]  /*00d0*/  BRA.U !UP0, `(.L_x_5) ;  /* 0x0000001108687547 */ /* 0x000fea000b800000 */
[----:B------:R-:W1:Y:S01]  /*00e0*/  LDC.64 R20, c[0x0][0x380] ;  /* 0x0000e000ff147b82 */ /* 0x000e620000000a00 */
[----:B------:R-:W-:Y:S02]  /*00f0*/  UISETP.GE.U32.AND UP0, UPT, UR8, 0x4, UPT ;  /* 0x000000040800788c */ /* 0x000fe4000bf06070 */
[C---:B------:R-:W-:Y:S01]  /*0100*/  IMAD R3, R4.reuse, UR8, RZ ;  /* 0x0000000804037c24 */ /* 0x040fe2000f8e02ff */
[----:B------:R-:W-:Y:S01]  /*0110*/  CS2R R22, SRZ ;  /* 0x0000000000167805 */ /* 0x000fe2000001ff00 */
[----:B------:R-:W-:Y:S01]  /*0120*/  IMAD.MOV.U32 R0, RZ, RZ, RZ ;  /* 0x000000ffff007224 */ /* 0x000fe200078e00ff */
[----:B------:R-:W-:Y:S01]  /*0130*/  ULOP3.LUT UR6, UR8, 0x3, URZ, 0xc0, !UPT ;  /* 0x0000000308067892 */ /* 0x000fe2000f8ec0ff */
[----:B------:R-:W-:Y:S02]  /*0140*/  IMAD.MOV.U32 R2, RZ, RZ, RZ ;  /* 0x000000ffff027224 */ /* 0x000fe400078e00ff */
[----:B-1----:R-:W-:Y:S01]  /*0150*/  IMAD.WIDE R20, R4, 0x8, R20 ;  /* 0x0000000804147825 */ /* 0x002fe200078e0214 */
[----:B------:R-:W-:Y:S08]  /*0160*/  BRA.U !UP0, `(.L_x_6) ;  /* 0x0000000d08487547 */ /* 0x000ff0000b800000 */
[----:B------:R-:W1:Y:S01]  /*0170*/  LDC.64 R6, c[0x0][0x388] ;  /* 0x0000e200ff067b82 */ /* 0x000e620000000a00 */
[----:B------:R-:W2:Y:S01]  /*0180*/  LDCU.64 UR10, c[0x0][0x380] ;  /* 0x00007000ff0a77ac */ /* 0x000ea20008000a00 */
[----:B------:R-:W-:Y:S02]  /*0190*/  HFMA2 R2, -RZ, RZ, 0, 0 ;  /* 0x00000000ff027431 */ /* 0x000fe400000001ff */
[----:B------:R-:W-:Y:S01]  /*01a0*/  IMAD.MOV R35, RZ, RZ, -R4 ;  /* 0x000000ffff237224 */ /* 0x000fe200078e0a04 */
[----:B------:R-:W-:Y:S01]  /*01b0*/  CS2R R22, SRZ ;  /* 0x0000000000167805 */ /* 0x000fe2000001ff00 */
[----:B------:R-:W-:Y:S01]  /*01c0*/  ULOP3.LUT UR4, UR8, 0x7ffffffc, URZ, 0xc0, !UPT ;  /* 0x7ffffffc08047892 */ /* 0x000fe2000f8ec0ff */
[----:B------:R-:W-:Y:S01]  /*01d0*/  IMAD.MOV.U32 R33, RZ, RZ, R3 ;  /* 0x000000ffff217224 */ /* 0x000fe200078e0003 */
[----:B------:R-:W3:Y:S04]  /*01e0*/  LDC.64 R18, c[0x0][0x388] ;  /* 0x0000e200ff127b82 */ /* 0x000ee80000000a00 */
[----:B------:R-:W-:Y:S01]  /*01f0*/  IMAD.U32 R0, RZ, RZ, UR4 ;  /* 0x00000004ff007e24 */ /* 0x000fe2000f8e00ff */
[----:B------:R-:W-:Y:S01]  /*0200*/  UMOV UR4, URZ ;  /* 0x000000ff00047c82 */ /* 0x000fe20008000000 */
[----:B--2---:R-:W-:-:S04]  /*0210*/  UIADD3 UR7, UP0, UPT, UR10, 0x10, URZ ;  /* 0x000000100a077890 */ /* 0x004fc8000ff1e0ff */
[----:B------:R-:W-:Y:S01]  /*0220*/  UIADD3.X UR8, UPT, UPT, URZ, UR11, URZ, UP0, !UPT ;  /* 0x0000000bff087290 */ /* 0x000fe200087fe4ff */
[----:B-1----:R-:W-:-:S04]  /*0230*/  IMAD.WIDE R6, R3, 0x8, R6 ;  /* 0x0000000803067825 */ /* 0x002fc800078e0206 */
[----:B------:R-:W-:Y:S01]  /*0240*/  IMAD.U32 R14, RZ, RZ, UR7 ;  /* 0x00000007ff0e7e24 */ /* 0x000fe2000f8e00ff */
[----:B------:R-:W-:Y:S01]  /*0250*/  IADD3 R16, P0, PT, R6, 0x18, RZ ;  /* 0x0000001806107810 */ /* 0x000fe20007f1e0ff */
[----:B------:R-:W-:-:S04]  /*0260*/  IMAD.U32 R15, RZ, RZ, UR8 ;  /* 0x00000008ff0f7e24 */ /* 0x000fc8000f8e00ff */
[----:B---3--:R-:W-:-:S08]  /*0270*/  IMAD.X R17, RZ, RZ, R7, P0 ;  /* 0x000000ffff117224 */ /* 0x008fd000000e0607 */
.L_x_23:
[----:B------:R-:W-:Y:S01]  /*0280*/  ISETP.NE.AND P0, PT, R35, RZ, PT ;  /* 0x000000ff2300720c */ /* 0x000fe20003f05270 */
[----:B------:R-:W-:-:S12]  /*0290*/  BSSY.RECONVERGENT B0, `(.L_x_7) ;  /* 0x000002c000007945 */ /* 0x000fd80003800200 */
[----:B------:R-:W-:Y:S05]  /*02a0*/  @!P0 BRA `(.L_x_8) ;  /* 0x0000000000a88947 */ /* 0x000fea0003800000 */
[----:B------:R-:W-:-:S06]  /*02b0*/  IMAD.WIDE R6, R33, 0x8, R18 ;  /* 0x0000000821067825 */ /* 0x000fcc00078e0212 */
[----:B0-----:R-:W2:Y:S02]  /*02c0*/  LDG.E.64 R6, desc[UR12][R6.64] ;  /* 0x0000000c06067981 */ /* 0x001ea4000c1e1b00 */
[----:B--2---:R-:W-:-:S14]  /*02d0*/  DSETP.GT.AND P0, PT, R6, RZ, PT ;  /* 0x000000ff0600722a */ /* 0x004fdc0003f04000 */
[----:B------:R-:W-:Y:S05]  /*02e0*/  @!P0 BRA `(.L_x_8) ;  /* 0x0000000000988947 */ /* 0x000fea0003800000 */
[----:B------:R-:W2:Y:S04]  /*02f0*/  LDG.E.64 R10, desc[UR12][R14.64+-0x10] ;  /* 0xfffff00c0e0a7981 */ /* 0x000ea8000c1e1b00 */
[----:B------:R-:W2:Y:S01]  /*0300*/  LDG.E.64 R12, desc[UR12][R20.64] ;  /* 0x0000000c140c7981 */ /* 0x000ea2000c1e1b00 */
[----:B------:R-:W0:Y:S01]  /*0310*/  MUFU.RCP64H R9, 3.1415920257568359375 ;  /* 0x400921fb00097908 */ /* 0x000e220000001800 */
[----:B------:R-:W-:Y:S01]  /*0320*/  IMAD.MOV.U32 R6, RZ, RZ, 0x54442d18 ;  /* 0x54442d18ff067424 */ /* 0x000fe200078e00ff */
[----:B------:R-:W-:Y:S01]  /*0330*/  UMOV UR8, 0x54442d18 ;  /* 0x54442d1800087882 */ /* 0x000fe20000000000 */
[----:B------:R-:W-:Y:S01]  /*0340*/  IMAD.MOV.U32 R7, RZ, RZ, 0x400921fb ;  /* 0x400921fbff077424 */ /* 0x000fe200078e00ff */
[----:B------:R-:W-:Y:S01]  /*0350*/  UMOV UR9, 0x401921fb ;  /* 0x401921fb00097882 */ /* 0x000fe20000000000 */
[----:B------:R-:W-:Y:S01]  /*0360*/  IMAD.MOV.U32 R8, RZ, RZ, 0x1 ;  /* 0x00000001ff087424 */ /* 0x000fe200078e00ff */
[----:B------:R-:W-:Y:S05]  /*0370*/  BSSY.RECONVERGENT B1, `(.L_x_9) ;  /* 0x000001a000017945 */ /* 0x000fea0003800200 */
[----:B0-----:R-:W-:-:S08]  /*0380*/  DFMA R24, R8, -R6, 1 ;  /* 0x3ff000000818742b */ /* 0x001fd00000000806 */
[----:B------:R-:W-:-:S08]  /*0390*/  DFMA R24, R24, R24, R24 ;  /* 0x000000181818722b */ /* 0x000fd00000000018 */
[----:B------:R-:W-:-:S08]  /*03a0*/  DFMA R24, R8, R24, R8 ;  /* 0x000000180818722b */ /* 0x000fd00000000008 */
[----:B------:R-:W-:Y:S02]  /*03b0*/  DFMA R26, R24, -R6, 1 ;  /* 0x3ff00000181a742b */ /* 0x000fe40000000806 */
[----:B--2---:R-:W-:-:S08]  /*03c0*/  DADD R10, R10, -R12 ;  /* 0x000000000a0a7229 */ /* 0x004fd0000000080c */
[C---:B------:R-:W-:Y:S01]  /*03d0*/  DADD R12, -|R10|.reuse, UR8 ;  /* 0x000000080a0c7e29 */ /* 0x040fe20008000300 */
[----:B------:R-:W-:Y:S01]  /*03e0*/  UMOV UR9, 0x400921fb ;  /* 0x400921fb00097882 */ /* 0x000fe20000000000 */
[----:B------:R-:W-:Y:S02]  /*03f0*/  DADD R8, -RZ, |R10| ;  /* 0x00000000ff087229 */ /* 0x000fe4000000050a */
[----:B------:R-:W-:Y:S02]  /*0400*/  DSETP.GT.AND P0, PT, |R10|, UR8, PT ;  /* 0x000000080a007e2a */ /* 0x000fe4000bf04200 */
[----:B------:R-:W-:-:S06]  /*0410*/  DFMA R10, R24, R26, R24 ;  /* 0x0000001a180a722b */ /* 0x000fcc0000000018 */
[----:B------:R-:W-:Y:S02]  /*0420*/  FSEL R8, R12, R8, P0 ;  /* 0x000000080c087208 */ /* 0x000fe40000000000 */
[----:B------:R-:W-:-:S04]  /*0430*/  FSEL R9, R13, R9, P0 ;  /* 0x000000090d097208 */ /* 0x000fc80000000000 */
[----:B------:R-:W-:Y:S02]  /*0440*/  FSETP.GEU.AND P1, PT, |R9|, 6.5827683646048100446e-37, PT ;  /* 0x036000000900780b */ /* 0x000fe40003f2e200 */
[----:B------:R-:W-:-:S08]  /*0450*/  DMUL R12, R10, R8 ;  /* 0x000000080a0c7228 */ /* 0x000fd00000000000 */
[----:B------:R-:W-:-:S08]  /*0460*/  DFMA R6, R12, -R6, R8 ;  /* 0x800000060c06722b */ /* 0x000fd00000000008 */
[----:B------:R-:W-:-:S10]  /*0470*/  DFMA R6, R10, R6, R12 ;  /* 0x000000060a06722b */ /* 0x000fd4000000000c */
[----:B------:R-:W-:-:S05]  /*0480*/  FFMA R10, RZ, 2.1426990032196044922, R7 ;  /* 0x400921fbff0a7823 */ /* 0x000fca0000000007 */
[----:B------:R-:W-:-:S13]  /*0490*/  FSETP.GT.AND P0, PT, |R10|, 1.469367938527859385e-39, PT ;  /* 0x001000000a00780b */ /* 0x000fda0003f04200 */
[----:B------:R-:W-:Y:S05]  /*04a0*/  @P0 BRA P1, `(.L_x_10) ;  /* 0x0000000000180947 */ /* 0x000fea0000800000 */
[----:B------:R-:W-:Y:S01]  /*04b0*/  MOV R10, 0x54442d18 ;  /* 0x54442d18000a7802 */ /* 0x000fe20000000f00 */
[----:B------:R-:W-:Y:S01]  /*04c0*/  IMAD.MOV.U32 R11, RZ, RZ, 0x400921fb ;  /* 0x400921fbff0b7424 */ /* 0x000fe200078e00ff */
[----:B------:R-:W-:-:S07]  /*04d0*/  MOV R6, 0x4f0 ;  /* 0x000004f000067802 */ /* 0x000fce0000000f00 */
[----:B------:R-:W-:Y:S05]  /*04e0*/  CALL.REL.NOINC `($__internal_0_$__cuda_sm20_div_rn_f64_full) ;  /* 0x0000000c00f87944 */ /* 0x000fea0003c00000 */
[----:B------:R-:W-:Y:S02]  /*04f0*/  IMAD.MOV.U32 R6, RZ, RZ, R28 ;  /* 0x000000ffff067224 */ /* 0x000fe400078e001c */
[----:B------:R-:W-:-:S07]  /*0500*/  IMAD.MOV.U32 R7, RZ, RZ, R29 ;  /* 0x000000ffff077224 */ /* 0x000fce00078e001d */
.L_x_10:
[----:B------:R-:W-:Y:S05]  /*0510*/  BSYNC.RECONVERGENT B1 ;  /* 0x0000000000017941 */ /* 0x000fea0003800200 */
.L_x_9:
[----:B------:R-:W-:Y:S01]  /*0520*/  DADD R6, -R6, 1 ;  /* 0x3ff0000006067429 */ /* 0x000fe20000000100 */
[----:B------:R-:W-:-:S07]  /*0530*/  VIADD R2, R2, 0x1 ;  /* 0x0000000102027836 */ /* 0x000fce0000000000 */
[----:B------:R-:W-:-:S11]  /*0540*/  DADD R22, R22, R6 ;  /* 0x0000000016167229 */ /* 0x000fd60000000006 */
.L_x_8:
[----:B0-----:R-:W-:Y:S05]  /*0550*/  BSYNC.RECONVERGENT B0 ;  /* 0x0000000000007941 */ /* 0x001fea0003800200 */
.L_x_7:
[----:B------:R-:W-:Y:S01]  /*0560*/  UIADD3 UR7, UPT, UPT, UR4, 0x1, URZ ;  /* 0x0000000104077890 */ /* 0x000fe2000fffe0ff */
[----:B------:R-:W-:Y:S05]  /*0570*/  BSSY.RECONVERGENT B0, `(.L_x_11) ;  /* 0x000002c000007945 */ /* 0x000fea0003800200 */
[----:B------:R-:W-:-:S13]  /*0580*/  ISETP.NE.AND P0, PT, R4, UR7, PT ;  /* 0x0000000704007c0c */ /* 0x000fda000bf05270 */
[----:B------:R-:W-:Y:S05]  /*0590*/  @!P0 BRA `(.L_x_12) ;  /* 0x0000000000a48947 */ /* 0x000fea0003800000 */
[----:B------:R-:W2:Y:S02]  /*05a0*/  LDG.E.64 R6, desc[UR12][R16.64+-0x10] ;  /* 0xfffff00c10067981 */ /* 0x000ea4000c1e1b00 */
[----:B--2---:R-:W-:-:S14]  /*05b0*/  DSETP.GT.AND P0, PT, R6, RZ, PT ;  /* 0x000000ff0600722a */ /* 0x004fdc0003f04000 */
[----:B------:R-:W-:Y:S05]  /*05c0*/  @!P0 BRA `(.L_x_12) ;  /* 0x0000000000988947 */ /* 0x000fea0003800000 */
[----:B------:R-:W2:Y:S04]  /*05d0*/  LDG.E.64 R10, desc[UR12][R14.64+-0x8] ;  /* 0xfffff80c0e0a7981 */ /* 0x000ea8000c1e1b00 */
[----:B------:R-:W2:Y:S01]  /*05e0*/  LDG.E.64 R12, desc[UR12][R20.64] ;  /* 0x0000000c140c7981 */ /* 0x000ea2000c1e1b00 */
[----:B------:R-:W0:Y:S01]  /*05f0*/  MUFU.RCP64H R9, 3.1415920257568359375 ;  /* 0x400921fb00097908 */ /* 0x000e220000001800 */
[----:B------:R-:W-:Y:S01]  /*0600*/  IMAD.MOV.U32 R6, RZ, RZ, 0x54442d18 ;  /* 0x54442d18ff067424 */ /* 0x000fe200078e00ff */
[----:B------:R-:W-:Y:S01]  /*0610*/  MOV R8, 0x1 ;  /* 0x0000000100087802 */ /* 0x000fe20000000f00 */
[----:B------:R-:W-:Y:S01]  /*0620*/  IMAD.MOV.U32 R7, RZ, RZ, 0x400921fb ;  /* 0x400921fbff077424 */ /* 0x000fe200078e00ff */
[----:B------:R-:W-:Y:S01]  /*0630*/  UMOV UR8, 0x54442d18 ;  /* 0x54442d1800087882 */ /* 0x000fe20000000000 */
[----:B------:R-:W-:Y:S01]  /*0640*/  UMOV UR9, 0x401921fb ;  /* 0x401921fb00097882 */ /* 0x000fe20000000000 */
[----:B------:R-:W-:Y:S03]  /*0650*/  BSSY.RECONVERGENT B1, `(.L_x_13) ;  /* 0x000001a000017945 */ /* 0x000fe60003800200 */
        /* <DEDUP_REMOVED lines=19> */
[----:B------:R-:W-:Y:S01]  /*0790*/  IMAD.MOV.U32 R10, RZ, RZ, 0x54442d18 ;  /* 0x54442d18ff0a7424 */ /* 0x000fe200078e00ff */
[----:B------:R-:W-:Y:S01]  /*07a0*/  MOV R6, 0x7d0 ;  /* 0x000007d000067802 */ /* 0x000fe20000000f00 */
[----:B------:R-:W-:-:S07]  /*07b0*/  IMAD.MOV.U32 R11, RZ, RZ, 0x400921fb ;  /* 0x400921fbff0b7424 */ /* 0x000fce00078e00ff */
[----:B------:R-:W-:Y:S05]  /*07c0*/  CALL.REL.NOINC `($__internal_0_$__cuda_sm20_div_rn_f64_full) ;  /* 0x0000000c00407944 */ /* 0x000fea0003c00000 */
[----:B------:R-:W-:Y:S02]  /*07d0*/  IMAD.MOV.U32 R6, RZ, RZ, R28 ;  /* 0x000000ffff067224 */ /* 0x000fe400078e001c */
[----:B------:R-:W-:-:S07]  /*07e0*/  IMAD.MOV.U32 R7, RZ, RZ, R29 ;  /* 0x000000ffff077224 */ /* 0x000fce00078e001d */
.L_x_14:
[----:B------:R-:W-:Y:S05]  /*07f0*/  BSYNC.RECONVERGENT B1 ;  /* 0x0000000000017941 */ /* 0x000fea0003800200 */
.L_x_13:
[----:B------:R-:W-:Y:S01]  /*0800*/  DADD R6, -R6, 1 ;  /* 0x3ff0000006067429 */ /* 0x000fe20000000100 */
[----:B------:R-:W-:-:S07]  /*0810*/  VIADD R2, R2, 0x1 ;  /* 0x0000000102027836 */ /* 0x000fce0000000000 */
[----:B------:R-:W-:-:S11]  /*0820*/  DADD R22, R22, R6 ;  /* 0x0000000016167229 */ /* 0x000fd60000000006 */
.L_x_12:
[----:B------:R-:W-:Y:S05]  /*0830*/  BSYNC.RECONVERGENT B0 ;  /* 0x0000000000007941 */ /* 0x000fea0003800200 */
.L_x_11:
        /* <DEDUP_REMOVED lines=41> */
.L_x_18:
[----:B------:R-:W-:Y:S05]  /*0ad0*/  BSYNC.RECONVERGENT B1 ;  /* 0x0000000000017941 */ /* 0x000fea0003800200 */
.L_x_17:
[----:B------:R-:W-:Y:S01]  /*0ae0*/  DADD R6, -R6, 1 ;  /* 0x3ff0000006067429 */ /* 0x000fe20000000100 */
[----:B------:R-:W-:-:S07]  /*0af0*/  VIADD R2, R2, 0x1 ;  /* 0x0000000102027836 */ /* 0x000fce0000000000 */
[----:B------:R-:W-:-:S11]  /*0b00*/  DADD R22, R22, R6 ;  /* 0x0000000016167229 */ /* 0x000fd60000000006 */
.L_x_16:
[----:B------:R-:W-:Y:S05]  /*0b10*/  BSYNC.RECONVERGENT B0 ;  /* 0x0000000000007941 */ /* 0x000fea0003800200 */
.L_x_15:
        /* <DEDUP_REMOVED lines=10> */
[----:B------:R-:W-:Y:S01]  /*0bc0*/  MOV R6, 0x54442d18 ;  /* 0x54442d1800067802 */ /* 0x000fe20000000f00 */
[----:B------:R-:W-:Y:S01]  /*0bd0*/  IMAD.MOV.U32 R7, RZ, RZ, 0x400921fb ;  /* 0x400921fbff077424 */ /* 0x000fe200078e00ff */
[----:B------:R-:W-:Y:S01]  /*0be0*/  UMOV UR8, 0x54442d18 ;  /* 0x54442d1800087882 */ /* 0x000fe20000000000 */
[----:B------:R-:W-:Y:S01]  /*0bf0*/  IMAD.MOV.U32 R8, RZ, RZ, 0x1 ;  /* 0x00000001ff087424 */ /* 0x000fe200078e00ff */
[----:B------:R-:W-:Y:S01]  /*0c00*/  UMOV UR9, 0x401921fb ;  /* 0x401921fb00097882 */ /* 0x000fe20000000000 */
[----:B------:R-:W-:Y:S04]  /*0c10*/  BSSY.RECONVERGENT B1, `(.L_x_21) ;  /* 0x000001a000017945 */ /* 0x000fe80003800200 */
        /* <DEDUP_REMOVED lines=25> */
.L_x_22:
[----:B------:R-:W-:Y:S05]  /*0db0*/  BSYNC.RECONVERGENT B1 ;  /* 0x0000000000017941 */ /* 0x000fea0003800200 */
.L_x_21:
[----:B------:R-:W-:Y:S01]  /*0dc0*/  DADD R6, -R6, 1 ;  /* 0x3ff0000006067429 */ /* 0x000fe20000000100 */
[----:B------:R-:W-:-:S07]  /*0dd0*/  IADD3 R2, PT, PT, R2, 0x1, RZ ;  /* 0x0000000102027810 */ /* 0x000fce0007ffe0ff */
[----:B------:R-:W-:-:S11]  /*0de0*/  DADD R22, R22, R6 ;  /* 0x0000000016167229 */ /* 0x000fd60000000006 */
.L_x_20:
[----:B------:R-:W-:Y:S05]  /*0df0*/  BSYNC.RECONVERGENT B0 ;  /* 0x0000000000007941 */ /* 0x000fea0003800200 */
.L_x_19:
[----:B------:R-:W-:Y:S01]  /*0e00*/  UIADD3 UR4, UPT, UPT, UR4, 0x4, URZ ;  /* 0x0000000404047890 */ /* 0x000fe2000fffe0ff */
[----:B------:R-:W-:Y:S01]  /*0e10*/  IADD3 R16, P1, PT, R16, 0x20, RZ ;  /* 0x0000002010107810 */ /* 0x000fe20007f3e0ff */
[----:B------:R-:W-:Y:S01]  /*0e20*/  VIADD R33, R33, 0x4 ;  /* 0x0000000421217836 */ /* 0x000fe20000000000 */
[----:B------:R-:W-:Y:S01]  /*0e30*/  IADD3 R14, P2, PT, R14, 0x20, RZ ;  /* 0x000000200e0e7810 */ /* 0x000fe20007f5e0ff */
[----:B------:R-:W-:Y:S02]  /*0e40*/  VIADD R35, R35, 0x4 ;  /* 0x0000000423237836 */ /* 0x000fe40000000000 */
[----:B------:R-:W-:Y:S01]  /*0e50*/  ISETP.NE.AND P0, PT, R0, UR4, PT ;  /* 0x0000000400007c0c */ /* 0x000fe2000bf05270 */
[----:B------:R-:W-:Y:S02]  /*0e60*/  IMAD.X R17, RZ, RZ, R17, P1 ;  /* 0x000000ffff117224 */ /* 0x000fe400008e0611 */
[----:B------:R-:W-:-:S10]  /*0e70*/  IMAD.X R15, RZ, RZ, R15, P2 ;  /* 0x000000ffff0f7224 */ /* 0x000fd400010e060f */
[----:B------:R-:W-:Y:S05]  /*0e80*/  @P0 BRA `(.L_x_23) ;  /* 0xfffffff000fc0947 */ /* 0x000fea000383ffff */
.L_x_6:
[----:B------:R-:W-:-:S09]  /*0e90*/  UISETP.NE.AND UP0, UPT, UR6, URZ, UPT ;  /* 0x000000ff0600728c */ /* 0x000fd2000bf05270 */
[----:B------:R-:W-:Y:S05]  /*0ea0*/  BRA.U !UP0, `(.L_x_5) ;  /* 0x0000000108f47547 */ /* 0x000fea000b800000 */
[----:B------:R-:W1:Y:S01]  /*0eb0*/  LDC.64 R16, c[0x0][0x380] ;  /* 0x0000e000ff107b82 */ /* 0x000e620000000a00 */
[----:B------:R-:W-:Y:S01]  /*0ec0*/  IMAD.IADD R3, R3, 0x1, R0 ;  /* 0x0000000103037824 */ /* 0x000fe200078e0200 */
[----:B------:R-:W-:-:S06]  /*0ed0*/  UIADD3 UR6, UPT, UPT, -UR6, URZ, URZ ;  /* 0x000000ff06067290 */ /* 0x000fcc000fffe1ff */
[----:B------:R-:W2:Y:S01]  /*0ee0*/  LDC.64 R14, c[0x0][0x388] ;  /* 0x0000e200ff0e7b82 */ /* 0x000ea20000000a00 */
[C---:B-1----:R-:W-:Y:S01]  /*0ef0*/  IMAD.WIDE.U32 R16, R0.reuse, 0x8, R16 ;  /* 0x0000000800107825 */ /* 0x042fe200078e0010 */
[----:B------:R-:W-:-:S07]  /*0f00*/  IADD3 R0, PT, PT, R0, -UR5, -R5 ;  /* 0x8000000500007c10 */ /* 0x000fce000fffe805 */
.L_x_28:
[----:B------:R-:W-:Y:S01]  /*0f10*/  ISETP.NE.AND P0, PT, R0, RZ, PT ;  /* 0x000000ff0000720c */ /* 0x000fe20003f05270 */
[----:B------:R-:W-:Y:S01]  /*0f20*/  UIADD3 UR6, UPT, UPT, UR6, 0x1, URZ ;  /* 0x0000000106067890 */ /* 0x000fe2000fffe0ff */
[----:B------:R-:W-:Y:S03]  /*0f30*/  BSSY.RECONVERGENT B0, `(.L_x_24) ;  /* 0x000002f000007945 */ /* 0x000fe60003800200 */
[----:B------:R-:W-:-:S08]  /*0f40*/  UISETP.NE.AND UP0, UPT, UR6, URZ, UPT ;  /* 0x000000ff0600728c */ /* 0x000fd0000bf05270 */
[----:B------:R-:W-:Y:S05]  /*0f50*/  @!P0 BRA `(.L_x_25) ;  /* 0x0000000000b08947 */ /* 0x000fea0003800000 */
[----:B--2---:R-:W-:-:S06]  /*0f60*/  IMAD.WIDE R6, R3, 0x8, R14 ;  /* 0x0000000803067825 */ /* 0x004fcc00078e020e */
[----:B0-----:R-:W2:Y:S02]  /*0f70*/  LDG.E.64 R6, desc[UR12][R6.64] ;  /* 0x0000000c06067981 */ /* 0x001ea4000c1e1b00 */
        /* <DEDUP_REMOVED lines=14> */
[----:B------:R-:W-:-:S08]  /*1060*/  DFMA R24, R18, -R6, 1 ;  /* 0x3ff000001218742b */ /* 0x000fd00000000806 */
[----:B------:R-:W-:Y:S02]  /*1070*/  DFMA R24, R18, R24, R18 ;  /* 0x000000181218722b */ /* 0x000fe40000000012 */
[----:B--2---:R-:W-:-:S08]  /*1080*/  DADD R8, R8, -R10 ;  /* 0x0000000008087229 */ /* 0x004fd0000000080a */
[C---:B------:R-:W-:Y:S01]  /*1090*/  DADD R10, -|R8|.reuse, UR4 ;  /* 0x00000004080a7e29 */ /* 0x040fe20008000300 */
[----:B------:R-:W-:Y:S01]  /*10a0*/  UMOV UR5, 0x400921fb ;  /* 0x400921fb00057882 */ /* 0x000fe20000000000 */
[----:B------:R-:W-:Y:S02]  /*10b0*/  DADD R12, -RZ, |R8| ;  /* 0x00000000ff0c7229 */ /* 0x000fe40000000508 */
[----:B------:R-:W-:-:S08]  /*10c0*/  DSETP.GT.AND P0, PT, |R8|, UR4, PT ;  /* 0x0000000408007e2a */ /* 0x000fd0000bf04200 */
        /* <DEDUP_REMOVED lines=9> */
[----:B------:R-:W-:Y:S01]  /*1160*/  IMAD.MOV.U32 R8, RZ, RZ, R10 ;  /* 0x000000ffff087224 */ /* 0x000fe200078e000a */
[----:B------:R-:W-:Y:S01]  /*1170*/  MOV R6, 0x11c0 ;  /* 0x000011c000067802 */ /* 0x000fe20000000f00 */
[----:B------:R-:W-:Y:S02]  /*1180*/  IMAD.MOV.U32 R9, RZ, RZ, R11 ;  /* 0x000000ffff097224 */ /* 0x000fe400078e000b */
[----:B------:R-:W-:Y:S02]  /*1190*/  IMAD.MOV.U32 R10, RZ, RZ, 0x54442d18 ;  /* 0x54442d18ff0a7424 */ /* 0x000fe400078e00ff */
[----:B------:R-:W-:-:S07]  /*11a0*/  IMAD.MOV.U32 R11, RZ, RZ, 0x400921fb ;  /* 0x400921fbff0b7424 */ /* 0x000fce00078e00ff */
[----:B------:R-:W-:Y:S05]  /*11b0*/  CALL.REL.NOINC `($__internal_0_$__cuda_sm20_div_rn_f64_full) ;  /* 0x0000000000c47944 */ /* 0x000fea0003c00000 */
[----:B------:R-:W-:Y:S01]  /*11c0*/  IMAD.MOV.U32 R6, RZ, RZ, R28 ;  /* 0x000000ffff067224 */ /* 0x000fe200078e001c */
[----:B------:R-:W-:-:S07]  /*11d0*/  MOV R7, R29 ;  /* 0x0000001d00077202 */ /* 0x000fce0000000f00 */
.L_x_27:
[----:B------:R-:W-:Y:S05]  /*11e0*/  BSYNC.RECONVERGENT B1 ;  /* 0x0000000000017941 */ /* 0x000fea0003800200 */
.L_x_26:
[----:B------:R-:W-:Y:S01]  /*11f0*/  DADD R6, -R6, 1 ;  /* 0x3ff0000006067429 */ /* 0x000fe20000000100 */
[----:B------:R-:W-:-:S07]  /*1200*/  VIADD R2, R2, 0x1 ;  /* 0x0000000102027836 */ /* 0x000fce0000000000 */
[----:B------:R-:W-:-:S11]  /*1210*/  DADD R22, R22, R6 ;  /* 0x0000000016167229 */ /* 0x000fd60000000006 */
.L_x_25:
[----:B0-----:R-:W-:Y:S05]  /*1220*/  BSYNC.RECONVERGENT B0 ;  /* 0x0000000000007941 */ /* 0x001fea0003800200 */
.L_x_24:
[----:B------:R-:W-:Y:S01]  /*1230*/  IADD3 R16, P0, PT, R16, 0x8, RZ ;  /* 0x0000000810107810 */ /* 0x000fe20007f1e0ff */
[----:B------:R-:W-:Y:S02]  /*1240*/  VIADD R3, R3, 0x1 ;  /* 0x0000000103037836 */ /* 0x000fe40000000000 */
[----:B------:R-:W-:Y:S02]  /*1250*/  VIADD R0, R0, 0x1 ;  /* 0x0000000100007836 */ /* 0x000fe40000000000 */
[----:B------:R-:W-:Y:S01]  /*1260*/  IMAD.X R17, RZ, RZ, R17, P0 ;  /* 0x000000ffff117224 */ /* 0x000fe200000e0611 */
[----:B------:R-:W-:Y:S07]  /*1270*/  BRA.U UP0, `(.L_x_28) ;  /* 0xfffffffd00247547 */ /* 0x000fee000b83ffff */
.L_x_5:
[----:B------:R-:W-:-:S13]  /*1280*/  ISETP.GE.AND P0, PT, R2, 0x1, PT ;  /* 0x000000010200780c */ /* 0x000fda0003f06270 */
[----:B------:R-:W-:Y:S05]  /*1290*/  @!P0 BRA `(.L_x_29) ;  /* 0x0000000000748947 */ /* 0x000fea0003800000 */
[----:B------:R-:W1:Y:S01]  /*12a0*/  I2F.F64.U32 R2, R2 ;  /* 0x0000000200027312 */ /* 0x000e620000201800 */
[----:B------:R-:W-:Y:S01]  /*12b0*/  IMAD.MOV.U32 R6, RZ, RZ, 0x1 ;  /* 0x00000001ff067424 */ /* 0x000fe200078e00ff */
[----:B------:R-:W-:Y:S01]  /*12c0*/  FSETP.GEU.AND P1, PT, |R23|, 6.5827683646048100446e-37, PT ;  /* 0x036000001700780b */ /* 0x000fe20003f2e200 */
[----:B------:R-:W-:Y:S05]  /*12d0*/  BSSY.RECONVERGENT B0, `(.L_x_30) ;  /* 0x0000015000007945 */ /* 0x000fea0003800200 */
[----:B-1----:R-:W1:Y:S02]  /*12e0*/  MUFU.RCP64H R7, R3 ;  /* 0x0000000300077308 */ /* 0x002e640000001800 */
[----:B-1----:R-:W-:-:S08]  /*12f0*/  DFMA R8, -R2, R6, 1 ;  /* 0x3ff000000208742b */ /* 0x002fd00000000106 */
[----:B------:R-:W-:-:S08]  /*1300*/  DFMA R8, R8, R8, R8 ;  /* 0x000000080808722b */ /* 0x000fd00000000008 */
[----:B------:R-:W-:-:S08]  /*1310*/  DFMA R8, R6, R8, R6 ;  /* 0x000000080608722b */ /* 0x000fd00000000006 */
[----:B------:R-:W-:-:S08]  /*1320*/  DFMA R6, -R2, R8, 1 ;  /* 0x3ff000000206742b */ /* 0x000fd00000000108 */
[----:B------:R-:W-:-:S08]  /*1330*/  DFMA R6, R8, R6, R8 ;  /* 0x000000060806722b */ /* 0x000fd00000000008 */
[----:B------:R-:W-:-:S08]  /*1340*/  DMUL R8, R6, R22 ;  /* 0x0000001606087228 */ /* 0x000fd00000000000 */
[----:B------:R-:W-:-:S08]  /*1350*/  DFMA R10, -R2, R8, R22 ;  /* 0x00000008020a722b */ /* 0x000fd00000000116 */
[----:B------:R-:W-:-:S10]  /*1360*/  DFMA R6, R6, R10, R8 ;  /* 0x0000000a0606722b */ /* 0x000fd40000000008 */
[----:B------:R-:W-:-:S05]  /*1370*/  FFMA R0, RZ, R3, R7 ;  /* 0x00000003ff007223 */ /* 0x000fca0000000007 */
[----:B------:R-:W-:-:S13]  /*1380*/  FSETP.GT.AND P0, PT, |R0|, 1.469367938527859385e-39, PT ;  /* 0x001000000000780b */ /* 0x000fda0003f04200 */
[----:B------:R-:W-:Y:S05]  /*1390*/  @P0 BRA P1, `(.L_x_31) ;  /* 0x0000000000200947 */ /* 0x000fea0000800000 */
[----:B------:R-:W-:Y:S01]  /*13a0*/  IMAD.MOV.U32 R8, RZ, RZ, R22 ;  /* 0x000000ffff087224 */ /* 0x000fe200078e0016 */
[----:B------:R-:W-:Y:S01]  /*13b0*/  MOV R9, R23 ;  /* 0x0000001700097202 */ /* 0x000fe20000000f00 */
[----:B------:R-:W-:Y:S01]  /*13c0*/  IMAD.MOV.U32 R10, RZ, RZ, R2 ;  /* 0x000000ffff0a7224 */ /* 0x000fe200078e0002 */
[----:B------:R-:W-:Y:S01]  /*13d0*/  MOV R6, 0x1400 ;  /* 0x0000140000067802 */ /* 0x000fe20000000f00 */
[----:B------:R-:W-:-:S07]  /*13e0*/  IMAD.MOV.U32 R11, RZ, RZ, R3 ;  /* 0x000000ffff0b7224 */ /* 0x000fce00078e0003 */
[----:B0-2---:R-:W-:Y:S05]  /*13f0*/  CALL.REL.NOINC `($__internal_0_$__cuda_sm20_div_rn_f64_full) ;  /* 0x0000000000347944 */ /* 0x005fea0003c00000 */
[----:B------:R-:W-:Y:S02]  /*1400*/  IMAD.MOV.U32 R6, RZ, RZ, R28 ;  /* 0x000000ffff067224 */ /* 0x000fe400078e001c */
[----:B------:R-:W-:-:S07]  /*1410*/  IMAD.MOV.U32 R7, RZ, RZ, R29 ;  /* 0x000000ffff077224 */ /* 0x000fce00078e001d */
.L_x_31:
[----:B0-----:R-:W-:Y:S05]  /*1420*/  BSYNC.RECONVERGENT B0 ;  /* 0x0000000000007941 */ /* 0x001fea0003800200 */
.L_x_30:
[----:B------:R-:W0:Y:S02]  /*1430*/  LDC.64 R2, c[0x0][0x390] ;  /* 0x0000e400ff027b82 */ /* 0x000e240000000a00 */
[----:B0-----:R-:W-:-:S05]  /*1440*/  IMAD.WIDE R4, R4, 0x8, R2 ;  /* 0x0000000804047825 */ /* 0x001fca00078e0202 */
[----:B------:R-:W-:Y:S01]  /*1450*/  STG.E.64 desc[UR12][R4.64], R6 ;  /* 0x0000000604007986 */ /* 0x000fe2000c101b0c */
[----:B------:R-:W-:Y:S05]  /*1460*/  EXIT ;  /* 0x000000000000794d */ /* 0x000fea0003800000 */
.L_x_29:
[----:B------:R-:W1:Y:S01]  /*1470*/  LDC.64 R6, c[0x0][0x390] ;  /* 0x0000e400ff067b82 */ /* 0x000e620000000a00 */
[----:B------:R-:W-:Y:S01]  /*1480*/  IMAD.MOV.U32 R2, RZ, RZ, 0x0 ;  /* 0x00000000ff027424 */ /* 0x000fe200078e00ff */
[----:B------:R-:W-:Y:S01]  /*1490*/  MOV R3, 0x3ff00000 ;  /* 0x3ff0000000037802 */ /* 0x000fe20000000f00 */
[----:B-1----:R-:W-:-:S05]  /*14a0*/  IMAD.WIDE R6, R4, 0x8, R6 ;  /* 0x0000000804067825 */ /* 0x002fca00078e0206 */
[----:B0-----:R-:W-:Y:S01]  /*14b0*/  STG.E.64 desc[UR12][R6.64], R2 ;  /* 0x0000000206007986 */ /* 0x001fe2000c101b0c */
[----:B------:R-:W-:Y:S05]  /*14c0*/  EXIT ;  /* 0x000000000000794d */ /* 0x000fea0003800000 */
        .weak           $__internal_0_$__cuda_sm20_div_rn_f64_full
        .type           $__internal_0_$__cuda_sm20_div_rn_f64_full,@function
        .size           $__internal_0_$__cuda_sm20_div_rn_f64_full,(.L_x_185 - $__internal_0_$__cuda_sm20_div_rn_f64_full)
$__internal_0_$__cuda_sm20_div_rn_f64_full:
[C---:B------:R-:W-:Y:S01]  /*14d0*/  FSETP.GEU.AND P0, PT, |R11|.reuse, 1.469367938527859385e-39, PT ;  /* 0x001000000b00780b */ /* 0x040fe20003f0e200 */
[----:B------:R-:W-:Y:S01]  /*14e0*/  IMAD.MOV.U32 R24, RZ, RZ, 0x1 ;  /* 0x00000001ff187424 */ /* 0x000fe200078e00ff */
[----:B------:R-:W-:Y:S01]  /*14f0*/  LOP3.LUT R12, R11, 0x800fffff, RZ, 0xc0, !PT ;  /* 0x800fffff0b0c7812 */ /* 0x000fe200078ec0ff */
[----:B------:R-:W-:Y:S01]  /*1500*/  IMAD.MOV.U32 R32, RZ, RZ, 0x1ca00000 ;  /* 0x1ca00000ff207424 */ /* 0x000fe200078e00ff */
[C---:B------:R-:W-:Y:S01]  /*1510*/  FSETP.GEU.AND P2, PT, |R9|.reuse, 1.469367938527859385e-39, PT ;  /* 0x001000000900780b */ /* 0x040fe20003f4e200 */
[----:B------:R-:W-:Y:S01]  /*1520*/  BSSY.RECONVERGENT B2, `(.L_x_32) ;  /* 0x0000052000027945 */ /* 0x000fe20003800200 */
[----:B------:R-:W-:Y:S01]  /*1530*/  LOP3.LUT R13, R12, 0x3ff00000, RZ, 0xfc, !PT ;  /* 0x3ff000000c0d7812 */ /* 0x000fe200078efcff */
[----:B------:R-:W-:Y:S01]  /*1540*/  IMAD.MOV.U32 R12, RZ, RZ, R10 ;  /* 0x000000ffff0c7224 */ /* 0x000fe200078e000a */
[----:B------:R-:W-:Y:S02]  /*1550*/  LOP3.LUT R7, R9, 0x7ff00000, RZ, 0xc0, !PT ;  /* 0x7ff0000009077812 */ /* 0x000fe400078ec0ff */
[----:B------:R-:W-:-:S03]  /*1560*/  LOP3.LUT R34, R11, 0x7ff00000, RZ, 0xc0, !PT ;  /* 0x7ff000000b227812 */ /* 0x000fc600078ec0ff */
[----:B------:R-:W-:Y:S01]  /*1570*/  @!P0 DMUL R12, R10, 8.98846567431157953865e+307 ;  /* 0x7fe000000a0c8828 */ /* 0x000fe20000000000 */
[----:B------:R-:W-:-:S03]  /*1580*/  ISETP.GE.U32.AND P1, PT, R7, R34, PT ;  /* 0x000000220700720c */ /* 0x000fc60003f26070 */
[----:B------:R-:W-:Y:S01]  /*1590*/  @!P2 LOP3.LUT R26, R11, 0x7ff00000, RZ, 0xc0, !PT ;  /* 0x7ff000000b1aa812 */ /* 0x000fe200078ec0ff */
[----:B------:R-:W-:Y:S01]  /*15a0*/  @!P2 IMAD.MOV.U32 R30, RZ, RZ, RZ ;  /* 0x000000ffff1ea224 */ /* 0x000fe200078e00ff */
[----:B------:R-:W0:Y:S02]  /*15b0*/  MUFU.RCP64H R25, R13 ;  /* 0x0000000d00197308 */ /* 0x000e240000001800 */
[----:B------:R-:W-:Y:S02]  /*15c0*/  @!P2 ISETP.GE.U32.AND P3, PT, R7, R26, PT ;  /* 0x0000001a0700a20c */ /* 0x000fe40003f66070 */
[----:B------:R-:W-:Y:S02]  /*15d0*/  @!P0 LOP3.LUT R34, R13, 0x7ff00000, RZ, 0xc0, !PT ;  /* 0x7ff000000d228812 */ /* 0x000fe400078ec0ff */
[----:B------:R-:W-:Y:S01]  /*15e0*/  @!P2 SEL R27, R32, 0x63400000, !P3 ;  /* 0x63400000201ba807 */ /* 0x000fe20005800000 */
[----:B0-----:R-:W-:-:S08]  /*15f0*/  DFMA R28, R24, -R12, 1 ;  /* 0x3ff00000181c742b */ /* 0x001fd0000000080c */
[----:B------:R-:W-:-:S08]  /*1600*/  DFMA R28, R28, R28, R28 ;  /* 0x0000001c1c1c722b */ /* 0x000fd0000000001c */
[----:B------:R-:W-:Y:S01]  /*1610*/  DFMA R28, R24, R28, R24 ;  /* 0x0000001c181c722b */ /* 0x000fe20000000018 */
[--C-:B------:R-:W-:Y:S02]  /*1620*/  @!P2 LOP3.LUT R24, R27, 0x80000000, R9.reuse, 0xf8, !PT ;  /* 0x800000001b18a812 */ /* 0x100fe400078ef809 */
[----:B------:R-:W-:Y:S02]  /*1630*/  SEL R25, R32, 0x63400000, !P1 ;  /* 0x6340000020197807 */ /* 0x000fe40004800000 */
[----:B------:R-:W-:Y:S01]  /*1640*/  @!P2 LOP3.LUT R31, R24, 0x100000, RZ, 0xfc, !PT ;  /* 0x00100000181fa812 */ /* 0x000fe200078efcff */
[----:B------:R-:W-:Y:S02]  /*1650*/  IMAD.MOV.U32 R24, RZ, RZ, R8 ;  /* 0x000000ffff187224 */ /* 0x000fe400078e0008 */
[----:B------:R-:W-:Y:S01]  /*1660*/  DFMA R26, R28, -R12, 1 ;  /* 0x3ff000001c1a742b */ /* 0x000fe2000000080c */
[----:B------:R-:W-:-:S06]  /*1670*/  LOP3.LUT R25, R25, 0x800fffff, R9, 0xf8, !PT ;  /* 0x800fffff19197812 */ /* 0x000fcc00078ef809 */
[----:B------:R-:W-:Y:S02]  /*1680*/  @!P2 DFMA R24, R24, 2, -R30 ;  /* 0x400000001818a82b */ /* 0x000fe4000000081e */
[----:B------:R-:W-:-:S08]  /*1690*/  DFMA R26, R28, R26, R28 ;  /* 0x0000001a1c1a722b */ /* 0x000fd0000000001c */
[----:B------:R-:W-:-:S08]  /*16a0*/  DMUL R28, R26, R24 ;  /* 0x000000181a1c7228 */ /* 0x000fd00000000000 */
[----:B------:R-:W-:-:S08]  /*16b0*/  DFMA R30, R28, -R12, R24 ;  /* 0x8000000c1c1e722b */ /* 0x000fd00000000018 */
[----:B------:R-:W-:Y:S01]  /*16c0*/  DFMA R30, R26, R30, R28 ;  /* 0x0000001e1a1e722b */ /* 0x000fe2000000001c */
[----:B------:R-:W-:Y:S02]  /*16d0*/  MOV R26, R7 ;  /* 0x00000007001a7202 */ /* 0x000fe40000000f00 */
[----:B------:R-:W-:-:S05]  /*16e0*/  @!P2 LOP3.LUT R26, R25, 0x7ff00000, RZ, 0xc0, !PT ;  /* 0x7ff00000191aa812 */ /* 0x000fca00078ec0ff */
[----:B------:R-:W-:-:S05]  /*16f0*/  VIADD R27, R26, 0xffffffff ;  /* 0xffffffff1a1b7836 */ /* 0x000fca0000000000 */
[----:B------:R-:W-:Y:S01]  /*1700*/  ISETP.GT.U32.AND P0, PT, R27, 0x7feffffe, PT ;  /* 0x7feffffe1b00780c */ /* 0x000fe20003f04070 */
[----:B------:R-:W-:-:S05]  /*1710*/  VIADD R27, R34, 0xffffffff ;  /* 0xffffffff221b7836 */ /* 0x000fca0000000000 */
[----:B------:R-:W-:-:S13]  /*1720*/  ISETP.GT.U32.OR P0, PT, R27, 0x7feffffe, P0 ;  /* 0x7feffffe1b00780c */ /* 0x000fda0000704470 */
[----:B------:R-:W-:Y:S05]  /*1730*/  @P0 BRA `(.L_x_33) ;  /* 0x00000000006c0947 */ /* 0x000fea0003800000 */
[----:B------:R-:W-:-:S04]  /*1740*/  LOP3.LUT R26, R11, 0x7ff00000, RZ, 0xc0, !PT ;  /* 0x7ff000000b1a7812 */ /* 0x000fc800078ec0ff */
[CC--:B------:R-:W-:Y:S02]  /*1750*/  VIADDMNMX R8, R7.reuse, -R26.reuse, 0xb9600000, !PT ;  /* 0xb960000007087446 */ /* 0x0c0fe4000780091a */
[----:B------:R-:W-:Y:S02]  /*1760*/  ISETP.GE.U32.AND P0, PT, R7, R26, PT ;  /* 0x0000001a0700720c */ /* 0x000fe40003f06070 */
[----:B------:R-:W-:Y:S01]  /*1770*/  VIMNMX R7, PT, PT, R8, 0x46a00000, PT ;  /* 0x46a0000008077848 */ /* 0x000fe20003fe0100 */
[----:B------:R-:W-:Y:S01]  /*1780*/  IMAD.MOV.U32 R8, RZ, RZ, RZ ;  /* 0x000000ffff087224 */ /* 0x000fe200078e00ff */
[----:B------:R-:W-:-:S05]  /*1790*/  SEL R32, R32, 0x63400000, !P0 ;  /* 0x6340000020207807 */ /* 0x000fca0004000000 */
[----:B------:R-:W-:-:S04]  /*17a0*/  IMAD.IADD R7, R7, 0x1, -R32 ;  /* 0x0000000107077824 */ /* 0x000fc800078e0a20 */
[----:B------:R-:W-:-:S06]  /*17b0*/  VIADD R9, R7, 0x7fe00000 ;  /* 0x7fe0000007097836 */ /* 0x000fcc0000000000 */
[----:B------:R-:W-:-:S10]  /*17c0*/  DMUL R28, R30, R8 ;  /* 0x000000081e1c7228 */ /* 0x000fd40000000000 */
[----:B------:R-:W-:-:S13]  /*17d0*/  FSETP.GTU.AND P0, PT, |R29|, 1.469367938527859385e-39, PT ;  /* 0x001000001d00780b */ /* 0x000fda0003f0c200 */
[----:B------:R-:W-:Y:S05]  /*17e0*/  @P0 BRA `(.L_x_34) ;  /* 0x0000000000940947 */ /* 0x000fea0003800000 */
[----:B------:R-:W-:-:S06]  /*17f0*/  DFMA R12, R30, -R12, R24 ;  /* 0x8000000c1e0c722b */ /* 0x000fcc0000000018 */
[----:B------:R-:W-:-:S04]  /*1800*/  MOV R12, RZ ;  /* 0x000000ff000c7202 */ /* 0x000fc80000000f00 */
[C---:B------:R-:W-:Y:S02]  /*1810*/  FSETP.NEU.AND P0, PT, R13.reuse, RZ, PT ;  /* 0x000000ff0d00720b */ /* 0x040fe40003f0d000 */
[----:B------:R-:W-:-:S04]  /*1820*/  LOP3.LUT R11, R13, 0x80000000, R11, 0x48, !PT ;  /* 0x800000000d0b7812 */ /* 0x000fc800078e480b */
[----:B------:R-:W-:-:S07]  /*1830*/  LOP3.LUT R13, R11, R9, RZ, 0xfc, !PT ;  /* 0x000000090b0d7212 */ /* 0x000fce00078efcff */
[----:B------:R-:W-:Y:S05]  /*1840*/  @!P0 BRA `(.L_x_34) ;  /* 0x00000000007c8947 */ /* 0x000fea0003800000 */
[----:B------:R-:W-:Y:S01]  /*1850*/  IMAD.MOV R9, RZ, RZ, -R7 ;  /* 0x000000ffff097224 */ /* 0x000fe200078e0a07 */
[----:B------:R-:W-:Y:S01]  /*1860*/  DMUL.RP R12, R30, R12 ;  /* 0x0000000c1e0c7228 */ /* 0x000fe20000008000 */
[----:B------:R-:W-:Y:S01]  /*1870*/  IMAD.MOV.U32 R8, RZ, RZ, RZ ;  /* 0x000000ffff087224 */ /* 0x000fe200078e00ff */
[----:B------:R-:W-:-:S05]  /*1880*/  IADD3 R7, PT, PT, -R7, -0x43300000, RZ ;  /* 0xbcd0000007077810 */ /* 0x000fca0007ffe1ff */
[----:B------:R-:W-:-:S03]  /*1890*/  DFMA R8, R28, -R8, R30 ;  /* 0x800000081c08722b */ /* 0x000fc6000000001e */
[----:B------:R-:W-:-:S07]  /*18a0*/  LOP3.LUT R11, R13, R11, RZ, 0x3c, !PT ;  /* 0x0000000b0d0b7212 */ /* 0x000fce00078e3cff */
[----:B------:R-:W-:-:S04]  /*18b0*/  FSETP.NEU.AND P0, PT, |R9|, R7, PT ;  /* 0x000000070900720b */ /* 0x000fc80003f0d200 */
[----:B------:R-:W-:Y:S02]  /*18c0*/  FSEL R28, R12, R28, !P0 ;  /* 0x0000001c0c1c7208 */ /* 0x000fe40004000000 */
[----:B------:R-:W-:Y:S01]  /*18d0*/  FSEL R29, R11, R29, !P0 ;  /* 0x0000001d0b1d7208 */ /* 0x000fe20004000000 */
[----:B------:R-:W-:Y:S06]  /*18e0*/  BRA `(.L_x_34) ;  /* 0x0000000000547947 */ /* 0x000fec0003800000 */
.L_x_33:
[----:B------:R-:W-:-:S14]  /*18f0*/  DSETP.NAN.AND P0, PT, R8, R8, PT ;  /* 0x000000080800722a */ /* 0x000fdc0003f08000 */
[----:B------:R-:W-:Y:S05]  /*1900*/  @P0 BRA `(.L_x_35) ;  /* 0x0000000000440947 */ /* 0x000fea0003800000 */
[----:B------:R-:W-:-:S14]  /*1910*/  DSETP.NAN.AND P0, PT, R10, R10, PT ;  /* 0x0000000a0a00722a */ /* 0x000fdc0003f08000 */
[----:B------:R-:W-:Y:S05]  /*1920*/  @P0 BRA `(.L_x_36) ;  /* 0x0000000000300947 */ /* 0x000fea0003800000 */
[----:B------:R-:W-:Y:S01]  /*1930*/  ISETP.NE.AND P0, PT, R26, R34, PT ;  /* 0x000000221a00720c */ /* 0x000fe20003f05270 */
[----:B------:R-:W-:Y:S02]  /*1940*/  IMAD.MOV.U32 R28, RZ, RZ, 0x0 ;  /* 0x00000000ff1c7424 */ /* 0x000fe400078e00ff */
[----:B------:R-:W-:-:S10]  /*1950*/  IMAD.MOV.U32 R29, RZ, RZ, -0x80000 ;  /* 0xfff80000ff1d7424 */ /* 0x000fd400078e00ff */
[----:B------:R-:W-:Y:S05]  /*1960*/  @!P0 BRA `(.L_x_34) ;  /* 0x0000000000348947 */ /* 0x000fea0003800000 */
[----:B------:R-:W-:Y:S02]  /*1970*/  ISETP.NE.AND P0, PT, R26, 0x7ff00000, PT ;  /* 0x7ff000001a00780c */ /* 0x000fe40003f05270 */
[----:B------:R-:W-:Y:S02]  /*1980*/  LOP3.LUT R29, R9, 0x80000000, R11, 0x48, !PT ;  /* 0x80000000091d7812 */ /* 0x000fe400078e480b */
[----:B------:R-:W-:-:S13]  /*1990*/  ISETP.EQ.OR P0, PT, R34, RZ, !P0 ;  /* 0x000000ff2200720c */ /* 0x000fda0004702670 */
[----:B------:R-:W-:Y:S01]  /*19a0*/  @P0 LOP3.LUT R7, R29, 0x7ff00000, RZ, 0xfc, !PT ;  /* 0x7ff000001d070812 */ /* 0x000fe200078efcff */
[----:B------:R-:W-:Y:S01]  /*19b0*/  @!P0 IMAD.MOV.U32 R28, RZ, RZ, RZ ;  /* 0x000000ffff1c8224 */ /* 0x000fe200078e00ff */
[----:B------:R-:W-:-:S03]  /*19c0*/  @P0 MOV R28, RZ ;  /* 0x000000ff001c0202 */ /* 0x000fc60000000f00 */
[----:B------:R-:W-:Y:S01]  /*19d0*/  @P0 IMAD.MOV.U32 R29, RZ, RZ, R7 ;  /* 0x000000ffff1d0224 */ /* 0x000fe200078e0007 */
[----:B------:R-:W-:Y:S06]  /*19e0*/  BRA `(.L_x_34) ;  /* 0x0000000000147947 */ /* 0x000fec0003800000 */
.L_x_36:
[----:B------:R-:W-:Y:S01]  /*19f0*/  LOP3.LUT R29, R11, 0x80000, RZ, 0xfc, !PT ;  /* 0x000800000b1d7812 */ /* 0x000fe200078efcff */
[----:B------:R-:W-:Y:S01]  /*1a00*/  IMAD.MOV.U32 R28, RZ, RZ, R10 ;  /* 0x000000ffff1c7224 */ /* 0x000fe200078e000a */
[----:B------:R-:W-:Y:S06]  /*1a10*/  BRA `(.L_x_34) ;  /* 0x0000000000087947 */ /* 0x000fec0003800000 */
.L_x_35:
[----:B------:R-:W-:Y:S01]  /*1a20*/  LOP3.LUT R29, R9, 0x80000, RZ, 0xfc, !PT ;  /* 0x00080000091d7812 */ /* 0x000fe200078efcff */
[----:B------:R-:W-:-:S07]  /*1a30*/  IMAD.MOV.U32 R28, RZ, RZ, R8 ;  /* 0x000000ffff1c7224 */ /* 0x000fce00078e0008 */
.L_x_34:
[----:B------:R-:W-:Y:S05]  /*1a40*/  BSYNC.RECONVERGENT B2 ;  /* 0x0000000000027941 */ /* 0x000fea0003800200 */
.L_x_32:
[----:B------:R-:W-:-:S04]  /*1a50*/  IMAD.MOV.U32 R7, RZ, RZ, 0x0 ;  /* 0x00000000ff077424 */ /* 0x000fc800078e00ff */
[----:B------:R-:W-:Y:S05]  /*1a60*/  RET.REL.NODEC R6 `(compute_local_coherence) ;  /* 0xffffffe406647950 */ /* 0x000fea0003c3ffff */
.L_x_37:
        /* <DEDUP_REMOVED lines=9> */
.L_x_185:


//--------------------- .text.kuramoto_order_parameter --------------------------
	.section	.text.kuramoto_order_parameter,"ax",@progbits
	.align	128
        .global         kuramoto_order_parameter
        .type           kuramoto_order_parameter,@function
        .size           kuramoto_order_parameter,(.L_x_186 - kuramoto_order_parameter)
        .other          kuramoto_order_parameter,@"STO_CUDA_ENTRY STV_DEFAULT"
kuramoto_order_parameter:
.text.kuramoto_order_parameter:
[----:B------:R-:W0:Y:S01]  /*0000*/  LDC R1, c[0x0][0x37c] ;  /* 0x0000df00ff017b82 */ /* 0x000e220000000800 */
[----:B------:R-:W1:Y:S07]  /*0010*/  S2R R0, SR_TID.X ;  /* 0x0000000000007919 */ /* 0x000e6e0000002100 */
[----:B------:R-:W1:Y:S01]  /*0020*/  S2UR UR4, SR_CTAID.X ;  /* 0x00000000000479c3 */ /* 0x000e620000002500 */
[----:B------:R-:W2:Y:S01]  /*0030*/  LDCU UR5, c[0x0][0x388] ;  /* 0x00007100ff0577ac */ /* 0x000ea20008000800 */
[----:B------:R-:W-:Y:S01]  /*0040*/  BSSY.RECONVERGENT B0, `(.L_x_38) ;  /* 0x0000049000007945 */ /* 0x000fe20003800200 */
[----:B0-----:R-:W-:Y:S01]  /*0050*/  VIADD R1, R1, 0xffffffd8 ;  /* 0xffffffd801017836 */ /* 0x001fe20000000000 */
[----:B------:R-:W-:Y:S01]  /*0060*/  CS2R R16, SRZ ;  /* 0x0000000000107805 */ /* 0x000fe2000001ff00 */
[----:B------:R-:W0:Y:S01]  /*0070*/  LDCU.64 UR6, c[0x0][0x358] ;  /* 0x00006b00ff0677ac */ /* 0x000e220008000a00 */
[----:B------:R-:W-:-:S02]  /*0080*/  CS2R R4, SRZ ;  /* 0x0000000000047805 */ /* 0x000fc4000001ff00 */
[----:B------:R-:W1:Y:S02]  /*0090*/  LDC R3, c[0x0][0x360] ;  /* 0x0000d800ff037b82 */ /* 0x000e640000000800 */
[----:B-1----:R-:W-:-:S05]  /*00a0*/  IMAD R2, R3, UR4, R0 ;  /* 0x0000000403027c24 */ /* 0x002fca000f8e0200 */
[----:B--2---:R-:W-:-:S13]  /*00b0*/  ISETP.GE.AND P0, PT, R2, UR5, PT ;  /* 0x0000000502007c0c */ /* 0x004fda000bf06270 */
[----:B0-----:R-:W-:Y:S05]  /*00c0*/  @P0 BRA `(.L_x_39) ;  /* 0x0000000400000947 */ /* 0x001fea0003800000 */
[----:B------:R-:W0:Y:S02]  /*00d0*/  LDC.64 R4, c[0x0][0x380] ;  /* 0x0000e000ff047b82 */ /* 0x000e240000000a00 */
[----:B0-----:R-:W-:-:S05]  /*00e0*/  IMAD.WIDE R4, R2, 0x8, R4 ;  /* 0x0000000802047825 */ /* 0x001fca00078e0204 */
[----:B------:R-:W2:Y:S01]  /*00f0*/  LDG.E.64 R16, desc[UR6][R4.64] ;  /* 0x0000000604107981 */ /* 0x000ea2000c1e1b00 */
[----:B------:R-:W-:Y:S01]  /*0100*/  BSSY.RECONVERGENT B1, `(.L_x_40) ;  /* 0x000001f000017945 */ /* 0x000fe20003800200 */
[----:B--2---:R-:W-:-:S14]  /*0110*/  DSETP.NEU.AND P0, PT, |R16|, +INF , PT ;  /* 0x7ff000001000742a */ /* 0x004fdc0003f0d200 */
[----:B------:R-:W-:Y:S01]  /*0120*/  @!P0 DMUL R18, RZ, R16 ;  /* 0x00000010ff128228 */ /* 0x000fe20000000000 */
[----:B------:R-:W-:Y:S01]  /*0130*/  @!P0 IMAD.MOV.U32 R20, RZ, RZ, 0x1 ;  /* 0x00000001ff148424 */ /* 0x000fe200078e00ff */
[----:B------:R-:W-:Y:S09]  /*0140*/  @!P0 BRA `(.L_x_41) ;  /* 0x0000000000688947 */ /* 0x000ff20003800000 */
[----:B------:R-:W-:Y:S01]  /*0150*/  UMOV UR4, 0x6dc9c883 ;  /* 0x6dc9c88300047882 */ /* 0x000fe20000000000 */
[----:B------:R-:W-:Y:S01]  /*0160*/  UMOV UR5, 0x3fe45f30 ;  /* 0x3fe45f3000057882 */ /* 0x000fe20000000000 */
[C---:B------:R-:W-:Y:S01]  /*0170*/  DSETP.GE.AND P0, PT, |R16|.reuse, 2.14748364800000000000e+09, PT ;  /* 0x41e000001000742a */ /* 0x040fe20003f06200 */
[----:B------:R-:W-:Y:S01]  /*0180*/  BSSY.RECONVERGENT B2, `(.L_x_42) ;  /* 0x0000015000027945 */ /* 0x000fe20003800200 */
[----:B------:R-:W-:Y:S01]  /*0190*/  DMUL R4, R16, UR4 ;  /* 0x0000000410047c28 */ /* 0x000fe20008000000 */
[----:B------:R-:W-:Y:S01]  /*01a0*/  UMOV UR4, 0x54442d18 ;  /* 0x54442d1800047882 */ /* 0x000fe20000000000 */
[----:B------:R-:W-:-:S08]  /*01b0*/  UMOV UR5, 0x3ff921fb ;  /* 0x3ff921fb00057882 */ /* 0x000fd00000000000 */
[----:B------:R-:W0:Y:S08]  /*01c0*/  F2I.F64 R4, R4 ;  /* 0x0000000400047311 */ /* 0x000e300000301100 */
[----:B0-----:R-:W0:Y:S02]  /*01d0*/  I2F.F64 R18, R4 ;  /* 0x0000000400127312 */ /* 0x001e240000201c00 */
[----:B0-----:R-:W-:Y:S01]  /*01e0*/  DFMA R6, R18, -UR4, R16 ;  /* 0x8000000412067c2b */ /* 0x001fe20008000010 */
[----:B------:R-:W-:Y:S01]  /*01f0*/  UMOV UR4, 0x33145c00 ;  /* 0x33145c0000047882 */ /* 0x000fe20000000000 */
[----:B------:R-:W-:-:S06]  /*0200*/  UMOV UR5, 0x3c91a626 ;  /* 0x3c91a62600057882 */ /* 0x000fcc0000000000 */
[----:B------:R-:W-:Y:S01]  /*0210*/  DFMA R6, R18, -UR4, R6 ;  /* 0x8000000412067c2b */ /* 0x000fe20008000006 */
[----:B------:R-:W-:Y:S01]  /*0220*/  UMOV UR4, 0x252049c0 ;  /* 0x252049c000047882 */ /* 0x000fe20000000000 */
[----:B------:R-:W-:-:S06]  /*0230*/  UMOV UR5, 0x397b839a ;  /* 0x397b839a00057882 */ /* 0x000fcc0000000000 */
[----:B------:R-:W-:Y:S01]  /*0240*/  DFMA R18, R18, -UR4, R6 ;  /* 0x8000000412127c2b */ /* 0x000fe20008000006 */
[----:B------:R-:W-:Y:S10]  /*0250*/  @!P0 BRA `(.L_x_43) ;  /* 0x00000000001c8947 */ /* 0x000ff40003800000 */
[----:B------:R-:W-:Y:S01]  /*0260*/  IMAD.MOV.U32 R14, RZ, RZ, R16 ;  /* 0x000000ffff0e7224 */ /* 0x000fe200078e0010 */
[----:B------:R-:W-:Y:S01]  /*0270*/  MOV R4, 0x2a0 ;  /* 0x000002a000047802 */ /* 0x000fe20000000f00 */
[----:B------:R-:W-:-:S07]  /*0280*/  IMAD.MOV.U32 R5, RZ, RZ, R17 ;  /* 0x000000ffff057224 */ /* 0x000fce00078e0011 */
[----:B------:R-:W-:Y:S05]  /*0290*/  CALL.REL.NOINC `($kuramoto_order_parameter$__internal_trig_reduction_slowpathd) ;  /* 0x0000000800447944 */ /* 0x000fea0003c00000 */
[----:B------:R-:W-:Y:S02]  /*02a0*/  IMAD.MOV.U32 R4, RZ, RZ, R8 ;  /* 0x000000ffff047224 */ /* 0x000fe400078e0008 */
[----:B------:R-:W-:Y:S02]  /*02b0*/  IMAD.MOV.U32 R18, RZ, RZ, R14 ;  /* 0x000000ffff127224 */ /* 0x000fe400078e000e */
[----:B------:R-:W-:-:S07]  /*02c0*/  IMAD.MOV.U32 R19, RZ, RZ, R15 ;  /* 0x000000ffff137224 */ /* 0x000fce00078e000f */
.L_x_43:
[----:B------:R-:W-:Y:S05]  /*02d0*/  BSYNC.RECONVERGENT B2 ;  /* 0x0000000000027941 */ /* 0x000fea0003800200 */
.L_x_42:
[----:B------:R-:W-:-:S07]  /*02e0*/  VIADD R20, R4, 0x1 ;  /* 0x0000000104147836 */ /* 0x000fce0000000000 */
.L_x_41:
[----:B------:R-:W-:Y:S05]  /*02f0*/  BSYNC.RECONVERGENT B1 ;  /* 0x0000000000017941 */ /* 0x000fea0003800200 */
.L_x_40:
[----:B------:R-:W0:Y:S01]  /*0300*/  LDCU.64 UR4, c[0x4][0x8] ;  /* 0x01000100ff0477ac */ /* 0x000e220008000a00 */
[----:B------:R-:W-:-:S05]  /*0310*/  IMAD.SHL.U32 R4, R20, 0x40, RZ ;  /* 0x0000004014047824 */ /* 0x000fca00078e00ff */
[----:B------:R-:W-:-:S04]  /*0320*/  LOP3.LUT R4, R4, 0x40, RZ, 0xc0, !PT ;  /* 0x0000004004047812 */ /* 0x000fc800078ec0ff */
[----:B0-----:R-:W-:-:S05]  /*0330*/  IADD3 R26, P0, PT, R4, UR4, RZ ;  /* 0x00000004041a7c10 */ /* 0x001fca000ff1e0ff */
[----:B------:R-:W-:-:S05]  /*0340*/  IMAD.X R27, RZ, RZ, UR5, P0 ;  /* 0x00000005ff1b7e24 */ /* 0x000fca00080e06ff */
[----:B------:R-:W2:Y:S04]  /*0350*/  LDG.E.128.CONSTANT R4, desc[UR6][R26.64] ;  /* 0x000000061a047981 */ /* 0x000ea8000c1e9d00 */
[----:B------:R-:W3:Y:S04]  /*0360*/  LDG.E.128.CONSTANT R8, desc[UR6][R26.64+0x10] ;  /* 0x000010061a087981 */ /* 0x000ee8000c1e9d00 */
[----:B------:R-:W4:Y:S01]  /*0370*/  LDG.E.128.CONSTANT R12, desc[UR6][R26.64+0x20] ;  /* 0x000020061a0c7981 */ /* 0x000f22000c1e9d00 */
[----:B------:R-:W-:Y:S01]  /*0380*/  LOP3.LUT R21, R20, 0x1, RZ, 0xc0, !PT ;  /* 0x0000000114157812 */ /* 0x000fe200078ec0ff */
[----:B------:R-:W-:Y:S01]  /*0390*/  IMAD.MOV.U32 R24, RZ, RZ, 0x20fd8164 ;  /* 0x20fd8164ff187424 */ /* 0x000fe200078e00ff */
[----:B------:R-:W-:-:S02]  /*03a0*/  DMUL R22, R18, R18 ;  /* 0x0000001212167228 */ /* 0x000fc40000000000 */
[----:B------:R-:W-:Y:S01]  /*03b0*/  ISETP.NE.U32.AND P0, PT, R21, 0x1, PT ;  /* 0x000000011500780c */ /* 0x000fe20003f05070 */
[----:B------:R-:W-:-:S03]  /*03c0*/  IMAD.MOV.U32 R21, RZ, RZ, 0x3da8ff83 ;  /* 0x3da8ff83ff157424 */ /* 0x000fc600078e00ff */
[----:B------:R-:W-:Y:S02]  /*03d0*/  FSEL R24, R24, -8.06006814911005101289e+34, !P0 ;  /* 0xf9785eba18187808 */ /* 0x000fe40004000000 */
[----:B------:R-:W-:-:S06]  /*03e0*/  FSEL R25, -R21, 0.11223486810922622681, !P0 ;  /* 0x3de5db6515197808 */ /* 0x000fcc0004000100 */
[----:B--2---:R-:W-:-:S08]  /*03f0*/  DFMA R4, R22, R24, R4 ;  /* 0x000000181604722b */ /* 0x004fd00000000004 */
[----:B------:R-:W-:-:S08]  /*0400*/  DFMA R4, R22, R4, R6 ;  /* 0x000000041604722b */ /* 0x000fd00000000006 */
[----:B---3--:R-:W-:-:S08]  /*0410*/  DFMA R4, R22, R4, R8 ;  /* 0x000000041604722b */ /* 0x008fd00000000008 */
[----:B------:R-:W-:-:S08]  /*0420*/  DFMA R4, R22, R4, R10 ;  /* 0x000000041604722b */ /* 0x000fd0000000000a */
[----:B----4-:R-:W-:-:S08]  /*0430*/  DFMA R4, R22, R4, R12 ;  /* 0x000000041604722b */ /* 0x010fd0000000000c */
[----:B------:R-:W-:-:S08]  /*0440*/  DFMA R4, R22, R4, R14 ;  /* 0x000000041604722b */ /* 0x000fd0000000000e */
[----:B------:R-:W-:Y:S02]  /*0450*/  DFMA R18, R4, R18, R18 ;  /* 0x000000120412722b */ /* 0x000fe40000000012 */
[----:B------:R-:W-:-:S10]  /*0460*/  DFMA R4, R22, R4, 1 ;  /* 0x3ff000001604742b */ /* 0x000fd40000000004 */
[----:B------:R-:W-:Y:S02]  /*0470*/  FSEL R6, R4, R18, !P0 ;  /* 0x0000001204067208 */ /* 0x000fe40004000000 */
[----:B------:R-:W-:Y:S02]  /*0480*/  FSEL R7, R5, R19, !P0 ;  /* 0x0000001305077208 */ /* 0x000fe40004000000 */
[----:B------:R-:W-:-:S04]  /*0490*/  LOP3.LUT P0, RZ, R20, 0x2, RZ, 0xc0, !PT ;  /* 0x0000000214ff7812 */ /* 0x000fc8000780c0ff */
[----:B------:R-:W-:-:S10]  /*04a0*/  DADD R4, RZ, -R6 ;  /* 0x00000000ff047229 */ /* 0x000fd40000000806 */
[----:B------:R-:W-:Y:S02]  /*04b0*/  FSEL R4, R6, R4, !P0 ;  /* 0x0000000406047208 */ /* 0x000fe40004000000 */
[----:B------:R-:W-:-:S07]  /*04c0*/  FSEL R5, R7, R5, !P0 ;  /* 0x0000000507057208 */ /* 0x000fce0004000000 */
.L_x_39:
[----:B------:R-:W-:Y:S05]  /*04d0*/  BSYNC.RECONVERGENT B0 ;  /* 0x0000000000007941 */ /* 0x000fea0003800200 */
.L_x_38:
[----:B------:R-:W0:Y:S01]  /*04e0*/  S2UR UR5, SR_CgaCtaId ;  /* 0x00000000000579c3 */ /* 0x000e220000008800 */
[----:B------:R-:W-:Y:S01]  /*04f0*/  UMOV UR4, 0x400 ;  /* 0x0000040000047882 */ /* 0x000fe20000000000 */
[----:B------:R-:W-:Y:S01]  /*0500*/  BSSY.RECONVERGENT B0, `(.L_x_44) ;  /* 0x0000042000007945 */ /* 0x000fe20003800200 */
[----:B------:R-:W-:Y:S01]  /*0510*/  CS2R R8, SRZ ;  /* 0x0000000000087805 */ /* 0x000fe2000001ff00 */
[----:B0-----:R-:W-:Y:S01]  /*0520*/  ULEA UR4, UR5, UR4, 0x18 ;  /* 0x0000000405047291 */ /* 0x001fe2000f8ec0ff */
[----:B------:R-:W0:Y:S05]  /*0530*/  LDCU UR5, c[0x0][0x388] ;  /* 0x00007100ff0577ac */ /* 0x000e2a0008000800 */
[----:B------:R-:W-:-:S05]  /*0540*/  LEA R6, R0, UR4, 0x3 ;  /* 0x0000000400067c11 */ /* 0x000fca000f8e18ff */
[----:B------:R1:W-:Y:S01]  /*0550*/  STS.64 [R6], R4 ;  /* 0x0000000406007388 */ /* 0x0003e20000000a00 */
[----:B0-----:R-:W-:-:S13]  /*0560*/  ISETP.GE.AND P0, PT, R2, UR5, PT ;  /* 0x0000000502007c0c */ /* 0x001fda000bf06270 */
[----:B-1----:R-:W-:Y:S05]  /*0570*/  @P0 BRA `(.L_x_45) ;  /* 0x0000000000e80947 */ /* 0x002fea0003800000 */
[----:B------:R-:W-:Y:S01]  /*0580*/  DSETP.NEU.AND P0, PT, |R16|, +INF , PT ;  /* 0x7ff000001000742a */ /* 0x000fe20003f0d200 */
[----:B------:R-:W-:-:S13]  /*0590*/  BSSY.RECONVERGENT B1, `(.L_x_46) ;  /* 0x000001b000017945 */ /* 0x000fda0003800200 */
[----:B------:R-:W-:Y:S01]  /*05a0*/  @!P0 DMUL R4, RZ, R16 ;  /* 0x00000010ff048228 */ /* 0x000fe20000000000 */
[----:B------:R-:W-:Y:S01]  /*05b0*/  @!P0 IMAD.MOV.U32 R2, RZ, RZ, RZ ;  /* 0x000000ffff028224 */ /* 0x000fe200078e00ff */
[----:B------:R-:W-:Y:S09]  /*05c0*/  @!P0 BRA `(.L_x_47) ;  /* 0x00000000005c8947 */ /* 0x000ff20003800000 */
[----:B------:R-:W-:Y:S01]  /*05d0*/  UMOV UR4, 0x6dc9c883 ;  /* 0x6dc9c88300047882 */ /* 0x000fe20000000000 */
[----:B------:R-:W-:Y:S01]  /*05e0*/  UMOV UR5, 0x3fe45f30 ;  /* 0x3fe45f3000057882 */ /* 0x000fe20000000000 */
[C---:B------:R-:W-:Y:S02]  /*05f0*/  DSETP.GE.AND P0, PT, |R16|.reuse, 2.14748364800000000000e+09, PT ;  /* 0x41e000001000742a */ /* 0x040fe40003f06200 */
[----:B------:R-:W-:Y:S01]  /*0600*/  DMUL R8, R16, UR4 ;  /* 0x0000000410087c28 */ /* 0x000fe20008000000 */
[----:B------:R-:W-:Y:S01]  /*0610*/  UMOV UR4, 0x54442d18 ;  /* 0x54442d1800047882 */ /* 0x000fe20000000000 */
[----:B------:R-:W-:-:S04]  /*0620*/  UMOV UR5, 0x3ff921fb ;  /* 0x3ff921fb00057882 */ /* 0x000fc80000000000 */
        /* <DEDUP_REMOVED lines=17> */
.L_x_47:
[----:B------:R-:W-:Y:S05]  /*0740*/  BSYNC.RECONVERGENT B1 ;  /* 0x0000000000017941 */ /* 0x000fea0003800200 */
.L_x_46:
        /* <DEDUP_REMOVED lines=29> */
.L_x_45:
[----:B------:R-:W-:Y:S05]  /*0920*/  BSYNC.RECONVERGENT B0 ;  /* 0x0000000000007941 */ /* 0x000fea0003800200 */
.L_x_44:
[----:B------:R-:W0:Y:S01]  /*0930*/  S2UR UR5, SR_CgaCtaId ;  /* 0x00000000000579c3 */ /* 0x000e220000008800 */
[----:B------:R-:W-:Y:S01]  /*0940*/  UMOV UR4, 0x400 ;  /* 0x0000040000047882 */ /* 0x000fe20000000000 */
[----:B------:R-:W-:Y:S01]  /*0950*/  ISETP.GE.U32.AND P0, PT, R3, 0x2, PT ;  /* 0x000000020300780c */ /* 0x000fe20003f06070 */
[----:B------:R-:W-:-:S04]  /*0960*/  UIADD3 UR4, UPT, UPT, UR4, 0x800, URZ ;  /* 0x0000080004047890 */ /* 0x000fc8000fffe0ff */
[----:B0-----:R-:W-:-:S06]  /*0970*/  ULEA UR4, UR5, UR4, 0x18 ;  /* 0x0000000405047291 */ /* 0x001fcc000f8ec0ff */
[----:B------:R-:W-:-:S05]  /*0980*/  LEA R7, R0, UR4, 0x3 ;  /* 0x0000000400077c11 */ /* 0x000fca000f8e18ff */
[----:B------:R0:W-:Y:S01]  /*0990*/  STS.64 [R7], R8 ;  /* 0x0000000807007388 */ /* 0x0001e20000000a00 */
[----:B------:R-:W-:Y:S06]  /*09a0*/  BAR.SYNC.DEFER_BLOCKING 0x0 ;  /* 0x0000000000007b1d */ /* 0x000fec0000010000 */
[----:B------:R-:W-:Y:S05]  /*09b0*/  @!P0 BRA `(.L_x_48) ;  /* 0x00000000004c8947 */ /* 0x000fea0003800000 */
.L_x_51:
[----:B------:R-:W-:Y:S01]  /*09c0*/  SHF.R.U32.HI R13, RZ, 0x1, R3 ;  /* 0x00000001ff0d7819 */ /* 0x000fe20000011603 */
[----:B------:R-:W-:Y:S03]  /*09d0*/  BSSY.RECONVERGENT B0, `(.L_x_49) ;  /* 0x000000d000007945 */ /* 0x000fe60003800200 */
[----:B------:R-:W-:-:S13]  /*09e0*/  ISETP.GE.U32.AND P0, PT, R0, R13, PT ;  /* 0x0000000d0000720c */ /* 0x000fda0003f06070 */
[----:B-1----:R-:W-:Y:S05]  /*09f0*/  @P0 BRA `(.L_x_50) ;  /* 0x0000000000280947 */ /* 0x002fea0003800000 */
[C---:B------:R-:W-:Y:S01]  /*0a00*/  IMAD R2, R13.reuse, 0x8, R6 ;  /* 0x000000080d027824 */ /* 0x040fe200078e0206 */
[----:B0-----:R-:W-:Y:S01]  /*0a10*/  LDS.64 R8, [R6] ;  /* 0x0000000006087984 */ /* 0x001fe20000000a00 */
[----:B------:R-:W-:-:S03]  /*0a20*/  IMAD R12, R13, 0x8, R7 ;  /* 0x000000080d0c7824 */ /* 0x000fc600078e0207 */
[----:B------:R-:W0:Y:S02]  /*0a30*/  LDS.64 R4, [R2] ;  /* 0x0000000002047984 */ /* 0x000e240000000a00 */
[----:B0-----:R-:W-:-:S07]  /*0a40*/  DADD R4, R4, R8 ;  /* 0x0000000004047229 */ /* 0x001fce0000000008 */
[----:B------:R-:W-:Y:S04]  /*0a50*/  STS.64 [R6], R4 ;  /* 0x0000000406007388 */ /* 0x000fe80000000a00 */
[----:B------:R-:W-:Y:S04]  /*0a60*/  LDS.64 R8, [R12] ;  /* 0x000000000c087984 */ /* 0x000fe80000000a00 */
[----:B------:R-:W0:Y:S02]  /*0a70*/  LDS.64 R10, [R7] ;  /* 0x00000000070a7984 */ /* 0x000e240000000a00 */
[----:B0-----:R-:W-:-:S07]  /*0a80*/  DADD R8, R8, R10 ;  /* 0x0000000008087229 */ /* 0x001fce000000000a */
[----:B------:R1:W-:Y:S04]  /*0a90*/  STS.64 [R7], R8 ;  /* 0x0000000807007388 */ /* 0x0003e80000000a00 */
.L_x_50:
[----:B------:R-:W-:Y:S05]  /*0aa0*/  BSYNC.RECONVERGENT B0 ;  /* 0x0000000000007941 */ /* 0x000fea0003800200 */
.L_x_49:
[----:B------:R-:W-:Y:S01]  /*0ab0*/  BAR.SYNC.DEFER_BLOCKING 0x0 ;  /* 0x0000000000007b1d */ /* 0x000fe20000010000 */
[----:B------:R-:W-:Y:S01]  /*0ac0*/  ISETP.GT.U32.AND P0, PT, R3, 0x3, PT ;  /* 0x000000030300780c */ /* 0x000fe20003f04070 */
[----:B------:R-:W-:-:S12]  /*0ad0*/  IMAD.MOV.U32 R3, RZ, RZ, R13 ;  /* 0x000000ffff037224 */ /* 0x000fd800078e000d */
[----:B------:R-:W-:Y:S05]  /*0ae0*/  @P0 BRA `(.L_x_51) ;  /* 0xfffffffc00b40947 */ /* 0x000fea000383ffff */
.L_x_48:
[----:B------:R-:W-:-:S13]  /*0af0*/  ISETP.NE.AND P0, PT, R0, RZ, PT ;  /* 0x000000ff0000720c */ /* 0x000fda0003f05270 */
[----:B------:R-:W-:Y:S05]  /*0b00*/  @P0 EXIT ;  /* 0x000000000000094d */ /* 0x000fea0003800000 */
[----:B------:R-:W2:Y:S01]  /*0b10*/  S2UR UR5, SR_CgaCtaId ;  /* 0x00000000000579c3 */ /* 0x000ea20000008800 */
[----:B------:R-:W-:-:S07]  /*0b20*/  UMOV UR4, 0x400 ;  /* 0x0000040000047882 */ /* 0x000fce0000000000 */
[----:B------:R-:W3:Y:S08]  /*0b30*/  LDC.64 R4, c[0x0][0x390] ;  /* 0x0000e400ff047b82 */ /* 0x000ef00000000a00 */
[----:B01----:R-:W0:Y:S01]  /*0b40*/  LDC.64 R8, c[0x0][0x398] ;  /* 0x0000e600ff087b82 */ /* 0x003e220000000a00 */
[----:B--2---:R-:W-:-:S09]  /*0b50*/  ULEA UR4, UR5, UR4, 0x18 ;  /* 0x0000000405047291 */ /* 0x004fd2000f8ec0ff */
[----:B------:R-:W3:Y:S04]  /*0b60*/  LDS.64 R2, [UR4] ;  /* 0x00000004ff027984 */ /* 0x000ee80008000a00 */
[----:B------:R-:W0:Y:S04]  /*0b70*/  LDS.64 R6, [UR4+0x800] ;  /* 0x00080004ff067984 */ /* 0x000e280008000a00 */
[----:B---3--:R-:W-:Y:S04]  /*0b80*/  REDG.E.ADD.F64.RN.STRONG.GPU desc[UR6][R4.64], R2 ;  /* 0x00000002040079a6 */ /* 0x008fe8000c12ff06 */
[----:B0-----:R-:W-:Y:S01]  /*0b90*/  REDG.E.ADD.F64.RN.STRONG.GPU desc[UR6][R8.64], R6 ;  /* 0x00000006080079a6 */ /* 0x001fe2000c12ff06 */
[----:B------:R-:W-:Y:S05]  /*0ba0*/  EXIT ;  /* 0x000000000000794d */ /* 0x000fea0003800000 */
        .type           $kuramoto_order_parameter$__internal_trig_reduction_slowpathd,@function
        .size           $kuramoto_order_parameter$__internal_trig_reduction_slowpathd,(.L_x_186 - $kuramoto_order_parameter$__internal_trig_reduction_slowpathd)
$kuramoto_order_parameter$__internal_trig_reduction_slowpathd:
[--C-:B------:R-:W-:Y:S01]  /*0bb0*/  SHF.R.U32.HI R7, RZ, 0x14, R5.reuse ;  /* 0x00000014ff077819 */ /* 0x100fe20000011605 */
[----:B------:R-:W-:Y:S02]  /*0bc0*/  IMAD.MOV.U32 R15, RZ, RZ, R5 ;  /* 0x000000ffff0f7224 */ /* 0x000fe400078e0005 */
[----:B------:R-:W-:Y:S01]  /*0bd0*/  IMAD.MOV.U32 R8, RZ, RZ, RZ ;  /* 0x000000ffff087224 */ /* 0x000fe200078e00ff */
[----:B------:R-:W-:-:S04]  /*0be0*/  LOP3.LUT R9, R7, 0x7ff, RZ, 0xc0, !PT ;  /* 0x000007ff07097812 */ /* 0x000fc800078ec0ff */
[----:B------:R-:W-:-:S13]  /*0bf0*/  ISETP.NE.AND P0, PT, R9, 0x7ff, PT ;  /* 0x000007ff0900780c */ /* 0x000fda0003f05270 */
[----:B------:R-:W-:Y:S05]  /*0c00*/  @!P0 BRA `(.L_x_52) ;  /* 0x0000000800488947 */ /* 0x000fea0003800000 */
[----:B------:R-:W-:Y:S01]  /*0c10*/  VIADD R9, R9, 0xfffffc00 ;  /* 0xfffffc0009097836 */ /* 0x000fe20000000000 */
[----:B------:R-:W-:Y:S01]  /*0c20*/  BSSY.RECONVERGENT B3, `(.L_x_53) ;  /* 0x000002f000037945 */ /* 0x000fe20003800200 */
[----:B------:R-:W-:-:S03]  /*0c30*/  CS2R R12, SRZ ;  /* 0x00000000000c7805 */ /* 0x000fc6000001ff00 */
[----:B------:R-:W-:Y:S02]  /*0c40*/  SHF.R.U32.HI R8, RZ, 0x6, R9 ;  /* 0x00000006ff087819 */ /* 0x000fe40000011609 */
[----:B------:R-:W-:Y:S02]  /*0c50*/  ISETP.GE.U32.AND P0, PT, R9, 0x80, PT ;  /* 0x000000800900780c */ /* 0x000fe40003f06070 */
[C---:B------:R-:W-:Y:S02]  /*0c60*/  IADD3 R9, PT, PT, -R8.reuse, 0x13, RZ ;  /* 0x0000001308097810 */ /* 0x040fe40007ffe1ff */
[----:B------:R-:W-:Y:S02]  /*0c70*/  IADD3 R23, PT, PT, -R8, 0xf, RZ ;  /* 0x0000000f08177810 */ /* 0x000fe40007ffe1ff */
[----:B------:R-:W-:-:S04]  /*0c80*/  SEL R9, R9, 0x12, P0 ;  /* 0x0000001209097807 */ /* 0x000fc80000000000 */
[----:B------:R-:W-:-:S13]  /*0c90*/  ISETP.GE.AND P0, PT, R23, R9, PT ;  /* 0x000000091700720c */ /* 0x000fda0003f06270 */
[----:B------:R-:W-:Y:S05]  /*0ca0*/  @P0 BRA `(.L_x_54) ;  /* 0x0000000000980947 */ /* 0x000fea0003800000 */
[----:B------:R-:W0:Y:S01]  /*0cb0*/  LDC.64 R10, c[0x0][0x358] ;  /* 0x0000d600ff0a7b82 */ /* 0x000e220000000a00 */
[C---:B------:R-:W-:Y:S01]  /*0cc0*/  SHF.L.U64.HI R19, R14.reuse, 0xb, R15 ;  /* 0x0000000b0e137819 */ /* 0x040fe2000001020f */
[----:B------:R-:W-:Y:S01]  /*0cd0*/  BSSY.RECONVERGENT B4, `(.L_x_55) ;  /* 0x0000022000047945 */ /* 0x000fe20003800200 */
[----:B------:R-:W-:Y:S01]  /*0ce0*/  IMAD.SHL.U32 R21, R14, 0x800, RZ ;  /* 0x000008000e157824 */ /* 0x000fe200078e00ff */
[----:B------:R-:W-:Y:S01]  /*0cf0*/  IADD3 R20, PT, PT, RZ, -R8, -R9 ;  /* 0x80000008ff147210 */ /* 0x000fe20007ffe809 */
[----:B------:R-:W-:Y:S01]  /*0d00*/  IMAD.MOV.U32 R18, RZ, RZ, RZ ;  /* 0x000000ffff127224 */ /* 0x000fe200078e00ff */
[----:B------:R-:W-:Y:S02]  /*0d10*/  CS2R R12, SRZ ;  /* 0x00000000000c7805 */ /* 0x000fe4000001ff00 */
[----:B------:R-:W-:-:S07]  /*0d20*/  LOP3.LUT R19, R19, 0x80000000, RZ, 0xfc, !PT ;  /* 0x8000000013137812 */ /* 0x000fce00078efcff */
.L_x_56:
[----:B------:R-:W1:Y:S01]  /*0d30*/  LDC.64 R14, c[0x4][RZ] ;  /* 0x01000000ff0e7b82 */ /* 0x000e620000000a00 */
[----:B0-----:R-:W-:Y:S02]  /*0d40*/  R2UR UR4, R10 ;  /* 0x000000000a0472ca */ /* 0x001fe400000e0000 */
[----:B------:R-:W-:Y:S01]  /*0d50*/  R2UR UR5, R11 ;  /* 0x000000000b0572ca */ /* 0x000fe200000e0000 */
[----:B-1----:R-:W-:-:S12]  /*0d60*/  IMAD.WIDE R14, R23, 0x8, R14 ;  /* 0x00000008170e7825 */ /* 0x002fd800078e020e */
[----:B------:R-:W2:Y:S01]  /*0d70*/  LDG.E.64.CONSTANT R14, desc[UR4][R14.64] ;  /* 0x000000040e0e7981 */ /* 0x000ea2000c1e9b00 */
[----:B------:R-:W-:Y:S02]  /*0d80*/  VIADD R20, R20, 0x1 ;  /* 0x0000000114147836 */ /* 0x000fe40000000000 */
[----:B------:R-:W-:Y:S02]  /*0d90*/  VIADD R23, R23, 0x1 ;  /* 0x0000000117177836 */ /* 0x000fe40000000000 */
[----:B--2---:R-:W-:-:S04]  /*0da0*/  IMAD.WIDE.U32 R12, P2, R14, R21, R12 ;  /* 0x000000150e0c7225 */ /* 0x004fc8000784000c */
[----:B------:R-:W-:Y:S02]  /*0db0*/  IMAD R25, R14, R19, RZ ;  /* 0x000000130e197224 */ /* 0x000fe400078e02ff */
[CC--:B------:R-:W-:Y:S02]  /*0dc0*/  IMAD R22, R15.reuse, R21.reuse, RZ ;  /* 0x000000150f167224 */ /* 0x0c0fe400078e02ff */
[----:B------:R-:W-:Y:S01]  /*0dd0*/  IMAD.HI.U32 R27, R15, R21, RZ ;  /* 0x000000150f1b7227 */ /* 0x000fe200078e00ff */
[----:B------:R-:W-:-:S03]  /*0de0*/  IADD3 R13, P0, PT, R25, R13, RZ ;  /* 0x0000000d190d7210 */ /* 0x000fc60007f1e0ff */
[----:B------:R-:W-:Y:S01]  /*0df0*/  IMAD R25, R18, 0x8, R1 ;  /* 0x0000000812197824 */ /* 0x000fe200078e0201 */
[----:B------:R-:W-:Y:S01]  /*0e00*/  IADD3 R13, P1, PT, R22, R13, RZ ;  /* 0x0000000d160d7210 */ /* 0x000fe20007f3e0ff */
[----:B------:R-:W-:-:S04]  /*0e10*/  IMAD.HI.U32 R22, R14, R19, RZ ;  /* 0x000000130e167227 */ /* 0x000fc800078e00ff */
[----:B------:R-:W-:Y:S01]  /*0e20*/  IMAD.X R14, RZ, RZ, R22, P2 ;  /* 0x000000ffff0e7224 */ /* 0x000fe200010e0616 */
[----:B------:R0:W-:Y:S01]  /*0e30*/  STL.64 [R25], R12 ;  /* 0x0000000c19007387 */ /* 0x0001e20000100a00 */
[----:B------:R-:W-:-:S03]  /*0e40*/  IMAD.HI.U32 R22, R15, R19, RZ ;  /* 0x000000130f167227 */ /* 0x000fc600078e00ff */
[----:B------:R-:W-:Y:S01]  /*0e50*/  IADD3.X R14, P0, PT, R27, R14, RZ, P0, !PT ;  /* 0x0000000e1b0e7210 */ /* 0x000fe2000071e4ff */
[----:B------:R-:W-:Y:S02]  /*0e60*/  IMAD R15, R15, R19, RZ ;  /* 0x000000130f0f7224 */ /* 0x000fe400078e02ff */
[----:B------:R-:W-:-:S03]  /*0e70*/  VIADD R18, R18, 0x1 ;  /* 0x0000000112127836 */ /* 0x000fc60000000000 */
[----:B------:R-:W-:Y:S01]  /*0e80*/  IADD3.X R15, P1, PT, R15, R14, RZ, P1, !PT ;  /* 0x0000000e0f0f7210 */ /* 0x000fe20000f3e4ff */
[----:B------:R-:W-:Y:S01]  /*0e90*/  IMAD.X R14, RZ, RZ, R22, P0 ;  /* 0x000000ffff0e7224 */ /* 0x000fe200000e0616 */
[----:B------:R-:W-:-:S03]  /*0ea0*/  ISETP.NE.AND P0, PT, R20, -0xf, PT ;  /* 0xfffffff11400780c */ /* 0x000fc60003f05270 */
[----:B------:R-:W-:Y:S02]  /*0eb0*/  IMAD.X R14, RZ, RZ, R14, P1 ;  /* 0x000000ffff0e7224 */ /* 0x000fe400008e060e */
[----:B0-----:R-:W-:Y:S02]  /*0ec0*/  IMAD.MOV.U32 R12, RZ, RZ, R15 ;  /* 0x000000ffff0c7224 */ /* 0x001fe400078e000f */
[----:B------:R-:W-:-:S06]  /*0ed0*/  IMAD.MOV.U32 R13, RZ, RZ, R14 ;  /* 0x000000ffff0d7224 */ /* 0x000fcc00078e000e */
[----:B------:R-:W-:Y:S05]  /*0ee0*/  @P0 BRA `(.L_x_56) ;  /* 0xfffffffc00900947 */ /* 0x000fea000383ffff */
[----:B------:R-:W-:Y:S05]  /*0ef0*/  BSYNC.RECONVERGENT B4 ;  /* 0x0000000000047941 */ /* 0x000fea0003800200 */
.L_x_55:
[----:B------:R-:W-:-:S07]  /*0f00*/  IMAD.MOV.U32 R23, RZ, RZ, R9 ;  /* 0x000000ffff177224 */ /* 0x000fce00078e0009 */
.L_x_54:
[----:B------:R-:W-:Y:S05]  /*0f10*/  BSYNC.RECONVERGENT B3 ;  /* 0x0000000000037941 */ /* 0x000fea0003800200 */
.L_x_53:
[----:B------:R-:W-:Y:S01]  /*0f20*/  LOP3.LUT P0, R19, R7, 0x3f, RZ, 0xc0, !PT ;  /* 0x0000003f07137812 */ /* 0x000fe2000780c0ff */
[----:B------:R-:W-:-:S04]  /*0f30*/  IMAD.IADD R8, R8, 0x1, R23 ;  /* 0x0000000108087824 */ /* 0x000fc800078e0217 */
[----:B------:R-:W-:-:S05]  /*0f40*/  IMAD.U32 R21, R8, 0x8, R1 ;  /* 0x0000000808157824 */ /* 0x000fca00078e0001 */
[----:B------:R0:W-:Y:S04]  /*0f50*/  STL.64 [R21+-0x78], R12 ;  /* 0xffff880c15007387 */ /* 0x0001e80000100a00 */
[----:B------:R-:W2:Y:S04]  /*0f60*/  @P0 LDL.64 R14, [R1+0x8] ;  /* 0x00000800010e0983 */ /* 0x000ea80000100a00 */
[----:B------:R-:W3:Y:S04]  /*0f70*/  LDL.64 R10, [R1+0x10] ;  /* 0x00001000010a7983 */ /* 0x000ee80000100a00 */
[----:B------:R-:W4:Y:S01]  /*0f80*/  LDL.64 R8, [R1+0x18] ;  /* 0x0000180001087983 */ /* 0x000f220000100a00 */
[----:B------:R-:W-:Y:S01]  /*0f90*/  @P0 LOP3.LUT R7, R19, 0x3f, RZ, 0x3c, !PT ;  /* 0x0000003f13070812 */ /* 0x000fe200078e3cff */
[----:B------:R-:W-:Y:S01]  /*0fa0*/  BSSY.RECONVERGENT B3, `(.L_x_57) ;  /* 0x0000034000037945 */ /* 0x000fe20003800200 */
[----:B--2---:R-:W-:-:S02]  /*0fb0*/  @P0 SHF.R.U64 R14, R14, 0x1, R15 ;  /* 0x000000010e0e0819 */ /* 0x004fc4000000120f */
[----:B------:R-:W-:Y:S02]  /*0fc0*/  @P0 SHF.R.U32.HI R18, RZ, 0x1, R15 ;  /* 0x00000001ff120819 */ /* 0x000fe4000001160f */
[----:B---3--:R-:W-:Y:S02]  /*0fd0*/  @P0 SHF.L.U32 R15, R10, R19, RZ ;  /* 0x000000130a0f0219 */ /* 0x008fe400000006ff */
[----:B0-----:R-:W-:Y:S02]  /*0fe0*/  @P0 SHF.R.U64 R12, R14, R7, R18 ;  /* 0x000000070e0c0219 */ /* 0x001fe40000001212 */
[--C-:B------:R-:W-:Y:S02]  /*0ff0*/  @P0 SHF.R.U32.HI R24, RZ, 0x1, R11.reuse ;  /* 0x00000001ff180819 */ /* 0x100fe4000001160b */
[C-C-:B------:R-:W-:Y:S02]  /*1000*/  @P0 SHF.R.U64 R22, R10.reuse, 0x1, R11.reuse ;  /* 0x000000010a160819 */ /* 0x140fe4000000120b */
[----:B------:R-:W-:-:S02]  /*1010*/  @P0 SHF.L.U64.HI R20, R10, R19, R11 ;  /* 0x000000130a140219 */ /* 0x000fc4000001020b */
[----:B------:R-:W-:Y:S02]  /*1020*/  @P0 SHF.R.U32.HI R13, RZ, R7, R18 ;  /* 0x00000007ff0d0219 */ /* 0x000fe40000011612 */
[----:B------:R-:W-:Y:S02]  /*1030*/  @P0 LOP3.LUT R10, R15, R12, RZ, 0xfc, !PT ;  /* 0x0000000c0f0a0212 */ /* 0x000fe400078efcff */
[----:B----4-:R-:W-:Y:S02]  /*1040*/  @P0 SHF.L.U32 R14, R8, R19, RZ ;  /* 0x00000013080e0219 */ /* 0x010fe400000006ff */
[----:B------:R-:W-:Y:S02]  /*1050*/  @P0 SHF.R.U64 R21, R22, R7, R24 ;  /* 0x0000000716150219 */ /* 0x000fe40000001218 */
[----:B------:R-:W-:Y:S01]  /*1060*/  @P0 LOP3.LUT R11, R20, R13, RZ, 0xfc, !PT ;  /* 0x0000000d140b0212 */ /* 0x000fe200078efcff */
[----:B------:R-:W-:Y:S01]  /*1070*/  IMAD.SHL.U32 R13, R10, 0x4, RZ ;  /* 0x000000040a0d7824 */ /* 0x000fe200078e00ff */
[----:B------:R-:W-:-:S02]  /*1080*/  @P0 SHF.L.U64.HI R12, R8, R19, R9 ;  /* 0x00000013080c0219 */ /* 0x000fc40000010209 */
[----:B------:R-:W-:Y:S02]  /*1090*/  @P0 SHF.R.U32.HI R7, RZ, R7, R24 ;  /* 0x00000007ff070219 */ /* 0x000fe40000011618 */
[----:B------:R-:W-:Y:S02]  /*10a0*/  @P0 LOP3.LUT R8, R14, R21, RZ, 0xfc, !PT ;  /* 0x000000150e080212 */ /* 0x000fe400078efcff */
[----:B------:R-:W-:Y:S02]  /*10b0*/  SHF.L.U64.HI R18, R10, 0x2, R11 ;  /* 0x000000020a127819 */ /* 0x000fe4000001020b */
[----:B------:R-:W-:Y:S02]  /*10c0*/  @P0 LOP3.LUT R9, R12, R7, RZ, 0xfc, !PT ;  /* 0x000000070c090212 */ /* 0x000fe400078efcff */
[----:B------:R-:W-:Y:S02]  /*10d0*/  SHF.L.W.U32.HI R10, R11, 0x2, R8 ;  /* 0x000000020b0a7819 */ /* 0x000fe40000010e08 */
[----:B------:R-:W-:-:S02]  /*10e0*/  IADD3 RZ, P0, PT, RZ, -R13, RZ ;  /* 0x8000000dffff7210 */ /* 0x000fc40007f1e0ff */
[----:B------:R-:W-:Y:S02]  /*10f0*/  LOP3.LUT R7, RZ, R18, RZ, 0x33, !PT ;  /* 0x00000012ff077212 */ /* 0x000fe400078e33ff */
[----:B------:R-:W-:Y:S02]  /*1100*/  SHF.L.W.U32.HI R8, R8, 0x2, R9 ;  /* 0x0000000208087819 */ /* 0x000fe40000010e09 */
[----:B------:R-:W-:Y:S02]  /*1110*/  LOP3.LUT R12, RZ, R10, RZ, 0x33, !PT ;  /* 0x0000000aff0c7212 */ /* 0x000fe400078e33ff */
[----:B------:R-:W-:Y:S02]  /*1120*/  IADD3.X R11, P0, PT, RZ, R7, RZ, P0, !PT ;  /* 0x00000007ff0b7210 */ /* 0x000fe4000071e4ff */
[----:B------:R-:W-:Y:S02]  /*1130*/  LOP3.LUT R7, RZ, R8, RZ, 0x33, !PT ;  /* 0x00000008ff077212 */ /* 0x000fe400078e33ff */
[----:B------:R-:W-:-:S02]  /*1140*/  IADD3.X R15, P1, PT, RZ, R12, RZ, P0, !PT ;  /* 0x0000000cff0f7210 */ /* 0x000fc4000073e4ff */
[----:B------:R-:W-:-:S03]  /*1150*/  ISETP.GT.U32.AND P2, PT, R10, -0x1, PT ;  /* 0xffffffff0a00780c */ /* 0x000fc60003f44070 */
[----:B------:R-:W-:Y:S01]  /*1160*/  IMAD.X R7, RZ, RZ, R7, P1 ;  /* 0x000000ffff077224 */ /* 0x000fe200008e0607 */
[----:B------:R-:W-:-:S04]  /*1170*/  ISETP.GT.AND.EX P0, PT, R8, -0x1, PT, P2 ;  /* 0xffffffff0800780c */ /* 0x000fc80003f04320 */
[----:B------:R-:W-:Y:S02]  /*1180*/  SEL R7, R8, R7, P0 ;  /* 0x0000000708077207 */ /* 0x000fe40000000000 */
[----:B------:R-:W-:Y:S02]  /*1190*/  SEL R10, R10, R15, P0 ;  /* 0x0000000f0a0a7207 */ /* 0x000fe40000000000 */
[----:B------:R-:W-:Y:S02]  /*11a0*/  ISETP.NE.U32.AND P1, PT, R7, RZ, PT ;  /* 0x000000ff0700720c */ /* 0x000fe40003f25070 */
[----:B------:R-:W-:Y:S02]  /*11b0*/  SEL R18, R18, R11, P0 ;  /* 0x0000000b12127207 */ /* 0x000fe40000000000 */
[----:B------:R-:W-:Y:S01]  /*11c0*/  SEL R14, R10, R7, !P1 ;  /* 0x000000070a0e7207 */ /* 0x000fe20004800000 */
[----:B------:R-:W-:-:S05]  /*11d0*/  @!P0 IMAD.MOV R13, RZ, RZ, -R13 ;  /* 0x000000ffff0d8224 */ /* 0x000fca00078e0a0d */
[----:B------:R-:W0:Y:S02]  /*11e0*/  FLO.U32 R14, R14 ;  /* 0x0000000e000e7300 */ /* 0x000e2400000e0000 */
[C---:B0-----:R-:W-:Y:S02]  /*11f0*/  IADD3 R15, PT, PT, -R14.reuse, 0x1f, RZ ;  /* 0x0000001f0e0f7810 */ /* 0x041fe40007ffe1ff */
[----:B------:R-:W-:-:S03]  /*1200*/  IADD3 R12, PT, PT, -R14, 0x3f, RZ ;  /* 0x0000003f0e0c7810 */ /* 0x000fc60007ffe1ff */
[----:B------:R-:W-:-:S05]  /*1210*/  @P1 IMAD.MOV R12, RZ, RZ, R15 ;  /* 0x000000ffff0c1224 */ /* 0x000fca00078e020f */
[----:B------:R-:W-:-:S13]  /*1220*/  ISETP.NE.AND P1, PT, R12, RZ, PT ;  /* 0x000000ff0c00720c */ /* 0x000fda0003f25270 */
[----:B------:R-:W-:Y:S05]  /*1230*/  @!P1 BRA `(.L_x_58) ;  /* 0x0000000000289947 */ /* 0x000fea0003800000 */
[C---:B------:R-:W-:Y:S02]  /*1240*/  LOP3.LUT R11, R12.reuse, 0x3f, RZ, 0xc0, !PT ;  /* 0x0000003f0c0b7812 */ /* 0x040fe400078ec0ff */
[--C-:B------:R-:W-:Y:S02]  /*1250*/  SHF.R.U64 R14, R13, 0x1, R18.reuse ;  /* 0x000000010d0e7819 */ /* 0x100fe40000001212 */
[----:B------:R-:W-:Y:S02]  /*1260*/  SHF.R.U32.HI R18, RZ, 0x1, R18 ;  /* 0x00000001ff127819 */ /* 0x000fe40000011612 */
[----:B------:R-:W-:Y:S02]  /*1270*/  LOP3.LUT R13, R12, 0x3f, RZ, 0xc, !PT ;  /* 0x0000003f0c0d7812 */ /* 0x000fe400078e0cff */
[CC--:B------:R-:W-:Y:S02]  /*1280*/  SHF.L.U64.HI R20, R10.reuse, R11.reuse, R7 ;  /* 0x0000000b0a147219 */ /* 0x0c0fe40000010207 */
[----:B------:R-:W-:-:S02]  /*1290*/  SHF.L.U32 R11, R10, R11, RZ ;  /* 0x0000000b0a0b7219 */ /* 0x000fc400000006ff */
[-CC-:B------:R-:W-:Y:S02]  /*12a0*/  SHF.R.U64 R10, R14, R13.reuse, R18.reuse ;  /* 0x0000000d0e0a7219 */ /* 0x180fe40000001212 */
[----:B------:R-:W-:Y:S02]  /*12b0*/  SHF.R.U32.HI R7, RZ, R13, R18 ;  /* 0x0000000dff077219 */ /* 0x000fe40000011612 */
[----:B------:R-:W-:Y:S02]  /*12c0*/  LOP3.LUT R10, R11, R10, RZ, 0xfc, !PT ;  /* 0x0000000a0b0a7212 */ /* 0x000fe400078efcff */
[----:B------:R-:W-:-:S07]  /*12d0*/  LOP3.LUT R7, R20, R7, RZ, 0xfc, !PT ;  /* 0x0000000714077212 */ /* 0x000fce00078efcff */
.L_x_58:
[----:B------:R-:W-:Y:S05]  /*12e0*/  BSYNC.RECONVERGENT B3 ;  /* 0x0000000000037941 */ /* 0x000fea0003800200 */
.L_x_57:
[----:B------:R-:W-:Y:S01]  /*12f0*/  IMAD.WIDE.U32 R14, R10, 0x2168c235, RZ ;  /* 0x2168c2350a0e7825 */ /* 0x000fe200078e00ff */
[----:B------:R-:W-:-:S03]  /*1300*/  SHF.R.U32.HI R9, RZ, 0x1e, R9 ;  /* 0x0000001eff097819 */ /* 0x000fc60000011609 */
[----:B------:R-:W-:Y:S01]  /*1310*/  IMAD.MOV.U32 R18, RZ, RZ, R15 ;  /* 0x000000ffff127224 */ /* 0x000fe200078e000f */
[----:B------:R-:W-:Y:S01]  /*1320*/  IADD3 RZ, P1, PT, R14, R14, RZ ;  /* 0x0000000e0eff7210 */ /* 0x000fe20007f3e0ff */
[----:B------:R-:W-:Y:S01]  /*1330*/  IMAD.MOV.U32 R19, RZ, RZ, RZ ;  /* 0x000000ffff137224 */ /* 0x000fe200078e00ff */
[----:B------:R-:W-:Y:S01]  /*1340*/  LEA.HI R8, R8, R9, RZ, 0x1 ;  /* 0x0000000908087211 */ /* 0x000fe200078f08ff */
[----:B------:R-:W-:-:S04]  /*1350*/  IMAD.HI.U32 R13, R7, -0x36f0255e, RZ ;  /* 0xc90fdaa2070d7827 */ /* 0x000fc800078e00ff */
[----:B------:R-:W-:-:S04]  /*1360*/  IMAD.WIDE.U32 R10, R10, -0x36f0255e, R18 ;  /* 0xc90fdaa20a0a7825 */ /* 0x000fc800078e0012 */
[C---:B------:R-:W-:Y:S02]  /*1370*/  IMAD R15, R7.reuse, -0x36f0255e, RZ ;  /* 0xc90fdaa2070f7824 */ /* 0x040fe400078e02ff */
[----:B------:R-:W-:-:S04]  /*1380*/  IMAD.WIDE.U32 R10, P2, R7, 0x2168c235, R10 ;  /* 0x2168c235070a7825 */ /* 0x000fc8000784000a */
[----:B------:R-:W-:Y:S01]  /*1390*/  IMAD.X R7, RZ, RZ, R13, P2 ;  /* 0x000000ffff077224 */ /* 0x000fe200010e060d */
[----:B------:R-:W-:Y:S02]  /*13a0*/  IADD3 R11, P2, PT, R15, R11, RZ ;  /* 0x0000000b0f0b7210 */ /* 0x000fe40007f5e0ff */
[----:B------:R-:W-:Y:S02]  /*13b0*/  IADD3.X RZ, P1, PT, R10, R10, RZ, P1, !PT ;  /* 0x0000000a0aff7210 */ /* 0x000fe40000f3e4ff */
[C---:B------:R-:W-:Y:S01]  /*13c0*/  ISETP.GT.U32.AND P3, PT, R11.reuse, RZ, PT ;  /* 0x000000ff0b00720c */ /* 0x040fe20003f64070 */
[----:B------:R-:W-:Y:S01]  /*13d0*/  IMAD.X R7, RZ, RZ, R7, P2 ;  /* 0x000000ffff077224 */ /* 0x000fe200010e0607 */
[----:B------:R-:W-:-:S04]  /*13e0*/  IADD3.X R10, P2, PT, R11, R11, RZ, P1, !PT ;  /* 0x0000000b0b0a7210 */ /* 0x000fc80000f5e4ff */
[C---:B------:R-:W-:Y:S01]  /*13f0*/  ISETP.GT.AND.EX P1, PT, R7.reuse, RZ, PT, P3 ;  /* 0x000000ff0700720c */ /* 0x040fe20003f24330 */
[----:B------:R-:W-:-:S03]  /*1400*/  IMAD.X R14, R7, 0x1, R7, P2 ;  /* 0x00000001070e7824 */ /* 0x000fc600010e0607 */
[----:B------:R-:W-:Y:S02]  /*1410*/  SEL R10, R10, R11, P1 ;  /* 0x0000000b0a0a7207 */ /* 0x000fe40000800000 */
[----:B------:R-:W-:Y:S02]  /*1420*/  SEL R7, R14, R7, P1 ;  /* 0x000000070e077207 */ /* 0x000fe40000800000 */
[----:B------:R-:W-:Y:S02]  /*1430*/  IADD3 R14, P2, PT, R10, 0x1, RZ ;  /* 0x000000010a0e7810 */ /* 0x000fe40007f5e0ff */
[----:B------:R-:W-:Y:S02]  /*1440*/  SEL R11, RZ, 0xffffffff, !P1 ;  /* 0xffffffffff0b7807 */ /* 0x000fe40004800000 */
[----:B------:R-:W-:Y:S01]  /*1450*/  LOP3.LUT P1, R5, R5, 0x80000000, RZ, 0xc0, !PT ;  /* 0x8000000005057812 */ /* 0x000fe2000782c0ff */
[----:B------:R-:W-:Y:S02]  /*1460*/  IMAD.X R7, RZ, RZ, R7, P2 ;  /* 0x000000ffff077224 */ /* 0x000fe400010e0607 */
[----:B------:R-:W-:Y:S01]  /*1470*/  IMAD.IADD R10, R11, 0x1, -R12 ;  /* 0x000000010b0a7824 */ /* 0x000fe200078e0a0c */
[----:B------:R-:W-:-:S02]  /*1480*/  @!P0 LOP3.LUT R5, R5, 0x80000000, RZ, 0x3c, !PT ;  /* 0x8000000005058812 */ /* 0x000fc400078e3cff */
[----:B------:R-:W-:Y:S01]  /*1490*/  SHF.R.U64 R14, R14, 0xa, R7 ;  /* 0x0000000a0e0e7819 */ /* 0x000fe20000001207 */
[----:B------:R-:W-:-:S03]  /*14a0*/  IMAD.SHL.U32 R10, R10, 0x100000, RZ ;  /* 0x001000000a0a7824 */ /* 0x000fc600078e00ff */
[----:B------:R-:W-:-:S03]  /*14b0*/  IADD3 R14, P2, PT, R14, 0x1, RZ ;  /* 0x000000010e0e7810 */ /* 0x000fc60007f5e0ff */
[----:B------:R-:W-:Y:S01]  /*14c0*/  @P1 IMAD.MOV R8, RZ, RZ, -R8 ;  /* 0x000000ffff081224 */ /* 0x000fe200078e0a08 */
[----:B------:R-:W-:-:S04]  /*14d0*/  LEA.HI.X R7, R7, RZ, RZ, 0x16, P2 ;  /* 0x000000ff07077211 */ /* 0x000fc800010fb4ff */
[--C-:B------:R-:W-:Y:S02]  /*14e0*/  SHF.R.U64 R14, R14, 0x1, R7.reuse ;  /* 0x000000010e0e7819 */ /* 0x100fe40000001207 */
[----:B------:R-:W-:Y:S02]  /*14f0*/  SHF.R.U32.HI R7, RZ, 0x1, R7 ;  /* 0x00000001ff077819 */ /* 0x000fe40000011607 */
[----:B------:R-:W-:-:S04]  /*1500*/  IADD3 R14, P2, P3, RZ, RZ, R14 ;  /* 0x000000ffff0e7210 */ /* 0x000fc80007b5e00e */
[----:B------:R-:W-:-:S04]  /*1510*/  IADD3.X R10, PT, PT, R10, 0x3fe00000, R7, P2, P3 ;  /* 0x3fe000000a0a7810 */ /* 0x000fc800017e6407 */
[----:B------:R-:W-:-:S07]  /*1520*/  LOP3.LUT R15, R10, R5, RZ, 0xfc, !PT ;  /* 0x000000050a0f7212 */ /* 0x000fce00078efcff */
.L_x_52:
[----:B------:R-:W-:-:S04]  /*1530*/  IMAD.MOV.U32 R5, RZ, RZ, 0x0 ;  /* 0x00000000ff057424 */ /* 0x000fc800078e00ff */
[----:B------:R-:W-:Y:S05]  /*1540*/  RET.REL.NODEC R4 `(kuramoto_order_parameter) ;  /* 0xffffffe804ac7950 */ /* 0x000fea0003c3ffff */
.L_x_59:
        /* <DEDUP_REMOVED lines=11> */
.L_x_186:


//--------------------- .text.kuramoto_step       --------------------------
	.section	.text.kuramoto_step,"ax",@progbits
	.align	128
        .global         kuramoto_step
        .type           kuramoto_step,@function
        .size           kuramoto_step,(.L_x_188 - kuramoto_step)
        .other          kuramoto_step,@"STO_CUDA_ENTRY STV_DEFAULT"
kuramoto_step:
.text.kuramoto_step:
[----:B------:R-:W0:Y:S01]  /*0000*/  LDC R1, c[0x0][0x37c] ;  /* 0x0000df00ff017b82 */ /* 0x000e220000000800 */
[----:B------:R-:W1:Y:S07]  /*0010*/  S2R R3, SR_TID.X ;  /* 0x0000000000037919 */ /* 0x000e6e0000002100 */
[----:B------:R-:W1:Y:S01]  /*0020*/  S2UR UR5, SR_CTAID.X ;  /* 0x00000000000579c3 */ /* 0x000e620000002500 */
[----:B------:R-:W2:Y:S01]  /*0030*/  LDCU UR4, c[0x0][0x3b0] ;  /* 0x00007600ff0477ac */ /* 0x000ea20008000800 */
[----:B0-----:R-:W-:-:S06]  /*0040*/  VIADD R1, R1, 0xffffffd8 ;  /* 0xffffffd801017836 */ /* 0x001fcc0000000000 */
[----:B------:R-:W1:Y:S02]  /*0050*/  LDC R26, c[0x0][0x360] ;  /* 0x0000d800ff1a7b82 */ /* 0x000e640000000800 */
[----:B-1----:R-:W-:-:S05]  /*0060*/  IMAD R26, R26, UR5, R3 ;  /* 0x000000051a1a7c24 */ /* 0x002fca000f8e0203 */
[----:B--2---:R-:W-:-:S13]  /*0070*/  ISETP.GE.AND P0, PT, R26, UR4, PT ;  /* 0x000000041a007c0c */ /* 0x004fda000bf06270 */
[----:B------:R-:W-:Y:S05]  /*0080*/  @P0 EXIT ;  /* 0x000000000000094d */ /* 0x000fea0003800000 */
[----:B------:R-:W0:Y:S01]  /*0090*/  LDC.64 R16, c[0x0][0x388] ;  /* 0x0000e200ff107b82 */ /* 0x000e220000000a00 */
[----:B------:R-:W1:Y:S07]  /*00a0*/  LDCU.64 UR8, c[0x0][0x358] ;  /* 0x00006b00ff0877ac */ /* 0x000e6e0008000a00 */
[----:B------:R-:W2:Y:S01]  /*00b0*/  LDC.64 R2, c[0x0][0x380] ;  /* 0x0000e000ff027b82 */ /* 0x000ea20000000a00 */
[----:B0-----:R-:W-:-:S06]  /*00c0*/  IMAD.WIDE R16, R26, 0x8, R16 ;  /* 0x000000081a107825 */ /* 0x001fcc00078e0210 */
[----:B-1----:R-:W5:Y:S01]  /*00d0*/  LDG.E.64 R16, desc[UR8][R16.64] ;  /* 0x0000000810107981 */ /* 0x002f62000c1e1b00 */
[----:B------:R-:W-:Y:S01]  /*00e0*/  UISETP.GE.AND UP0, UPT, UR4, 0x1, UPT ;  /* 0x000000010400788c */ /* 0x000fe2000bf06270 */
[----:B------:R-:W-:Y:S01]  /*00f0*/  CS2R R18, SRZ ;  /* 0x0000000000127805 */ /* 0x000fe2000001ff00 */
[----:B--2---:R-:W-:-:S07]  /*0100*/  IMAD.WIDE R2, R26, 0x8, R2 ;  /* 0x000000081a027825 */ /* 0x004fce00078e0202 */
[----:B------:R-:W-:Y:S05]  /*0110*/  BRA.U !UP0, `(.L_x_60) ;  /* 0x0000000d08a47547 */ /* 0x000fea000b800000 */
[----:B------:R-:W-:Y:S02]  /*0120*/  UISETP.NE.AND UP0, UPT, UR4, 0x1, UPT ;  /* 0x000000010400788c */ /* 0x000fe4000bf05270 */
[----:B------:R-:W-:Y:S01]  /*0130*/  IMAD R24, R26, UR4, RZ ;  /* 0x000000041a187c24 */ /* 0x000fe2000f8e02ff */
[----:B------:R-:W-:Y:S01]  /*0140*/  CS2R R18, SRZ ;  /* 0x0000000000127805 */ /* 0x000fe2000001ff00 */
[----:B------:R-:W-:-:S05]  /*0150*/  IMAD.MOV.U32 R23, RZ, RZ, RZ ;  /* 0x000000ffff177224 */ /* 0x000fca00078e00ff */
[----:B------:R-:W-:Y:S05]  /*0160*/  BRA.U !UP0, `(.L_x_61) ;  /* 0x0000000908647547 */ /* 0x000fea000b800000 */
[----:B------:R-:W0:Y:S01]  /*0170*/  LDCU.64 UR6, c[0x0][0x380] ;  /* 0x00007000ff0677ac */ /* 0x000e220008000a00 */
[----:B------:R-:W-:Y:S01]  /*0180*/  IMAD.MOV R22, RZ, RZ, -R26 ;  /* 0x000000ffff167224 */ /* 0x000fe200078e0a1a */
[----:B------:R-:W-:Y:S01]  /*0190*/  CS2R R18, SRZ ;  /* 0x0000000000127805 */ /* 0x000fe2000001ff00 */
[----:B------:R-:W-:Y:S01]  /*01a0*/  IMAD.MOV.U32 R0, RZ, RZ, R24 ;  /* 0x000000ffff007224 */ /* 0x000fe200078e0018 */
[----:B------:R-:W-:Y:S01]  /*01b0*/  ULOP3.LUT UR4, UR4, 0x7ffffffe, URZ, 0xc0, !UPT ;  /* 0x7ffffffe04047892 */ /* 0x000fe2000f8ec0ff */
[----:B------:R-:W1:Y:S05]  /*01c0*/  LDCU.64 UR10, c[0x4][0x8] ;  /* 0x01000100ff0a77ac */ /* 0x000e6a0008000a00 */
[----:B------:R-:W-:Y:S01]  /*01d0*/  IMAD.U32 R23, RZ, RZ, UR4 ;  /* 0x00000004ff177e24 */ /* 0x000fe2000f8e00ff */
[----:B------:R-:W2:Y:S01]  /*01e0*/  LDCU.64 UR12, c[0x0][0x390] ;  /* 0x00007200ff0c77ac */ /* 0x000ea20008000a00 */
[----:B------:R-:W-:Y:S01]  /*01f0*/  UMOV UR4, URZ ;  /* 0x000000ff00047c82 */ /* 0x000fe20008000000 */
[----:B0-----:R-:W-:-:S04]  /*0200*/  UIADD3 UR5, UP0, UPT, UR6, 0x8, URZ ;  /* 0x0000000806057890 */ /* 0x001fc8000ff1e0ff */
[----:B------:R-:W-:Y:S02]  /*0210*/  UIADD3.X UR6, UPT, UPT, URZ, UR7, URZ, UP0, !UPT ;  /* 0x00000007ff067290 */ /* 0x000fe400087fe4ff */
[----:B------:R-:W-:-:S04]  /*0220*/  IMAD.U32 R20, RZ, RZ, UR5 ;  /* 0x00000005ff147e24 */ /* 0x000fc8000f8e00ff */
[----:B-1----:R-:W-:-:S07]  /*0230*/  IMAD.U32 R21, RZ, RZ, UR6 ;  /* 0x00000006ff157e24 */ /* 0x002fce000f8e00ff */
.L_x_71:
[----:B------:R-:W-:Y:S01]  /*0240*/  ISETP.NE.AND P0, PT, R22, RZ, PT ;  /* 0x000000ff1600720c */ /* 0x000fe20003f05270 */
[----:B------:R-:W-:-:S12]  /*0250*/  BSSY.RECONVERGENT B0, `(.L_x_62) ;  /* 0x000003e000007945 */ /* 0x000fd80003800200 */
[----:B------:R-:W-:Y:S05]  /*0260*/  @!P0 BRA `(.L_x_63) ;  /* 0x0000000000f08947 */ /* 0x000fea0003800000 */
[----:B------:R-:W0:Y:S01]  /*0270*/  LDC.64 R28, c[0x0][0x390] ;  /* 0x0000e400ff1c7b82 */ /* 0x000e220000000a00 */
[----:B------:R-:W3:Y:S04]  /*0280*/  LDG.E.64 R4, desc[UR8][R20.64+-0x8] ;  /* 0xfffff80814047981 */ /* 0x000ee8000c1e1b00 */
[----:B------:R-:W3:Y:S01]  /*0290*/  LDG.E.64 R6, desc[UR8][R2.64] ;  /* 0x0000000802067981 */ /* 0x000ee2000c1e1b00 */
[----:B0-----:R-:W-:-:S06]  /*02a0*/  IMAD.WIDE R28, R0, 0x8, R28 ;  /* 0x00000008001c7825 */ /* 0x001fcc00078e021c */
[----:B------:R-:W5:Y:S01]  /*02b0*/  LDG.E.64 R28, desc[UR8][R28.64] ;  /* 0x000000081c1c7981 */ /* 0x000f62000c1e1b00 */
[----:B------:R-:W-:Y:S01]  /*02c0*/  BSSY.RECONVERGENT B1, `(.L_x_64) ;  /* 0x0000019000017945 */ /* 0x000fe20003800200 */
[----:B---3--:R-:W-:-:S08]  /*02d0*/  DADD R8, R4, -R6 ;  /* 0x0000000004087229 */ /* 0x008fd00000000806 */
[----:B------:R-:W-:-:S14]  /*02e0*/  DSETP.NEU.AND P0, PT, |R8|, +INF , PT ;  /* 0x7ff000000800742a */ /* 0x000fdc0003f0d200 */
        /* <DEDUP_REMOVED lines=20> */
[----:B------:R-:W-:-:S07]  /*0430*/  MOV R4, 0x450 ;  /* 0x0000045000047802 */ /* 0x000fce0000000f00 */
[----:B--2--5:R-:W-:Y:S05]  /*0440*/  CALL.REL.NOINC `($kuramoto_step$__internal_trig_reduction_slowpathd) ;  /* 0x0000001800a87944 */ /* 0x024fea0003c00000 */
.L_x_65:
[----:B--2---:R-:W-:Y:S05]  /*0450*/  BSYNC.RECONVERGENT B1 ;  /* 0x0000000000017941 */ /* 0x004fea0003800200 */
.L_x_64:
[----:B------:R-:W-:-:S05]  /*0460*/  IMAD.SHL.U32 R4, R25, 0x40, RZ ;  /* 0x0000004019047824 */ /* 0x000fca00078e00ff */
[----:B------:R-:W-:-:S04]  /*0470*/  LOP3.LUT R4, R4, 0x40, RZ, 0xc0, !PT ;  /* 0x0000004004047812 */ /* 0x000fc800078ec0ff */
[----:B------:R-:W-:-:S05]  /*0480*/  IADD3 R36, P0, PT, R4, UR10, RZ ;  /* 0x0000000a04247c10 */ /* 0x000fca000ff1e0ff */
        /* <DEDUP_REMOVED lines=24> */
[----:B------:R-:W-:-:S06]  /*0610*/  FSEL R5, R7, R5, !P0 ;  /* 0x0000000507057208 */ /* 0x000fcc0004000000 */
[----:B-----5:R-:W-:-:S11]  /*0620*/  DFMA R18, R28, R4, R18 ;  /* 0x000000041c12722b */ /* 0x020fd60000000012 */
.L_x_63:
[----:B--2---:R-:W-:Y:S05]  /*0630*/  BSYNC.RECONVERGENT B0 ;  /* 0x0000000000007941 */ /* 0x004fea0003800200 */
.L_x_62:
[----:B------:R-:W-:Y:S01]  /*0640*/  UIADD3 UR5, UPT, UPT, UR4, 0x1, URZ ;  /* 0x0000000104057890 */ /* 0x000fe2000fffe0ff */
[----:B------:R-:W-:Y:S05]  /*0650*/  BSSY.RECONVERGENT B0, `(.L_x_66) ;  /* 0x0000043000007945 */ /* 0x000fea0003800200 */
[----:B------:R-:W-:-:S13]  /*0660*/  ISETP.NE.AND P0, PT, R26, UR5, PT ;  /* 0x000000051a007c0c */ /* 0x000fda000bf05270 */
[----:B------:R-:W-:Y:S05]  /*0670*/  @!P0 BRA `(.L_x_67) ;  /* 0x0000000400008947 */ /* 0x000fea0003800000 */
[----:B------:R-:W2:Y:S04]  /*0680*/  LDG.E.64 R4, desc[UR8][R20.64] ;  /* 0x0000000814047981 */ /* 0x000ea8000c1e1b00 */
[----:B------:R-:W2:Y:S01]  /*0690*/  LDG.E.64 R6, desc[UR8][R2.64] ;  /* 0x0000000802067981 */ /* 0x000ea2000c1e1b00 */
[----:B------:R-:W-:Y:S02]  /*06a0*/  USHF.R.S32.HI UR5, URZ, 0x1f, UR4 ;  /* 0x0000001fff057899 */ /* 0x000fe40008011404 */
[----:B------:R-:W-:-:S04]  /*06b0*/  IADD3 R8, P0, PT, R24, UR4, RZ ;  /* 0x0000000418087c10 */ /* 0x000fc8000ff1e0ff */
[----:B------:R-:W-:Y:S02]  /*06c0*/  LEA.HI.X.SX32 R9, R24, UR5, 0x1, P0 ;  /* 0x0000000518097c11 */ /* 0x000fe400080f0eff */
[----:B------:R-:W-:-:S04]  /*06d0*/  LEA R28, P0, R8, UR12, 0x3 ;  /* 0x0000000c081c7c11 */ /* 0x000fc8000f8018ff */
[----:B------:R-:W-:-:S06]  /*06e0*/  LEA.HI.X R29, R8, UR13, R9, 0x3, P0 ;  /* 0x0000000d081d7c11 */ /* 0x000fcc00080f1c09 */
[----:B------:R-:W5:Y:S01]  /*06f0*/  LDG.E.64 R28, desc[UR8][R28.64+0x8] ;  /* 0x000008081c1c7981 */ /* 0x000f62000c1e1b00 */
[----:B------:R-:W-:Y:S01]  /*0700*/  BSSY.RECONVERGENT B1, `(.L_x_68) ;  /* 0x000001a000017945 */ /* 0x000fe20003800200 */
[----:B--2---:R-:W-:-:S08]  /*0710*/  DADD R8, R4, -R6 ;  /* 0x0000000004087229 */ /* 0x004fd00000000806 */
[----:B------:R-:W-:-:S14]  /*0720*/  DSETP.NEU.AND P0, PT, |R8|, +INF , PT ;  /* 0x7ff000000800742a */ /* 0x000fdc0003f0d200 */
[----:B------:R-:W-:Y:S05]  /*0730*/  @!P0 BRA `(.L_x_69) ;  /* 0x0000000000508947 */ /* 0x000fea0003800000 */
        /* <DEDUP_REMOVED lines=18> */
[----:B-----5:R-:W-:Y:S05]  /*0860*/  CALL.REL.NOINC `($kuramoto_step$__internal_trig_reduction_slowpathd) ;  /* 0x0000001400a07944 */ /* 0x020fea0003c00000 */
[----:B------:R-:W-:Y:S05]  /*0870*/  BRA `(.L_x_70) ;  /* 0x0000000000087947 */ /* 0x000fea0003800000 */
.L_x_69:
[----:B------:R-:W-:Y:S01]  /*0880*/  DMUL R34, RZ, R8 ;  /* 0x00000008ff227228 */ /* 0x000fe20000000000 */
[----:B------:R-:W-:-:S10]  /*0890*/  IMAD.MOV.U32 R25, RZ, RZ, RZ ;  /* 0x000000ffff197224 */ /* 0x000fd400078e00ff */
.L_x_70:
[----:B------:R-:W-:Y:S05]  /*08a0*/  BSYNC.RECONVERGENT B1 ;  /* 0x0000000000017941 */ /* 0x000fea0003800200 */
.L_x_68:
        /* <DEDUP_REMOVED lines=29> */
.L_x_67:
[----:B------:R-:W-:Y:S05]  /*0a80*/  BSYNC.RECONVERGENT B0 ;  /* 0x0000000000007941 */ /* 0x000fea0003800200 */
.L_x_66:
[----:B------:R-:W-:Y:S01]  /*0a90*/  UIADD3 UR4, UPT, UPT, UR4, 0x2, URZ ;  /* 0x0000000204047890 */ /* 0x000fe2000fffe0ff */
[----:B------:R-:W-:Y:S01]  /*0aa0*/  IADD3 R20, P1, PT, R20, 0x10, RZ ;  /* 0x0000001014147810 */ /* 0x000fe20007f3e0ff */
[----:B------:R-:W-:Y:S02]  /*0ab0*/  VIADD R22, R22, 0x2 ;  /* 0x0000000216167836 */ /* 0x000fe40000000000 */
[----:B------:R-:W-:Y:S02]  /*0ac0*/  VIADD R0, R0, 0x2 ;  /* 0x0000000200007836 */ /* 0x000fe40000000000 */
[----:B------:R-:W-:Y:S01]  /*0ad0*/  ISETP.NE.AND P0, PT, R23, UR4, PT ;  /* 0x0000000417007c0c */ /* 0x000fe2000bf05270 */
[----:B------:R-:W-:-:S12]  /*0ae0*/  IMAD.X R21, RZ, RZ, R21, P1 ;  /* 0x000000ffff157224 */ /* 0x000fd800008e0615 */
[----:B------:R-:W-:Y:S05]  /*0af0*/  @P0 BRA `(.L_x_71) ;  /* 0xfffffff400d00947 */ /* 0x000fea000383ffff */
.L_x_61:
[----:B------:R-:W0:Y:S01]  /*0b00*/  LDC R0, c[0x0][0x3b0] ;  /* 0x0000ec00ff007b82 */ /* 0x000e220000000800 */
[----:B------:R-:W-:Y:S01]  /*0b10*/  ISETP.NE.AND P0, PT, R26, R23, PT ;  /* 0x000000171a00720c */ /* 0x000fe20003f05270 */
[----:B------:R-:W-:Y:S01]  /*0b20*/  BSSY.RECONVERGENT B0, `(.L_x_60) ;  /* 0x0000048000007945 */ /* 0x000fe20003800200 */
[----:B0-----:R-:W-:-:S04]  /*0b30*/  LOP3.LUT R0, R0, 0x1, RZ, 0xc0, !PT ;  /* 0x0000000100007812 */ /* 0x001fc800078ec0ff */
[----:B------:R-:W-:-:S13]  /*0b40*/  ISETP.NE.U32.OR P0, PT, R0, 0x1, !P0 ;  /* 0x000000010000780c */ /* 0x000fda0004705470 */
[----:B------:R-:W-:Y:S05]  /*0b50*/  @P0 BRA `(.L_x_72) ;  /* 0x0000000400100947 */ /* 0x000fea0003800000 */
[----:B------:R-:W0:Y:S01]  /*0b60*/  LDC.64 R4, c[0x0][0x380] ;  /* 0x0000e000ff047b82 */ /* 0x000e220000000a00 */
[----:B------:R-:W2:Y:S07]  /*0b70*/  LDG.E.64 R6, desc[UR8][R2.64] ;  /* 0x0000000802067981 */ /* 0x000eae000c1e1b00 */
[----:B------:R-:W1:Y:S01]  /*0b80*/  LDC.64 R20, c[0x0][0x390] ;  /* 0x0000e400ff147b82 */ /* 0x000e620000000a00 */
[----:B0-----:R-:W-:-:S06]  /*0b90*/  IMAD.WIDE.U32 R4, R23, 0x8, R4 ;  /* 0x0000000817047825 */ /* 0x001fcc00078e0004 */
[----:B------:R-:W2:Y:S01]  /*0ba0*/  LDG.E.64 R4, desc[UR8][R4.64] ;  /* 0x0000000804047981 */ /* 0x000ea2000c1e1b00 */
[----:B------:R-:W-:-:S04]  /*0bb0*/  IMAD.IADD R23, R24, 0x1, R23 ;  /* 0x0000000118177824 */ /* 0x000fc800078e0217 */
[----:B-1----:R-:W-:-:S06]  /*0bc0*/  IMAD.WIDE R20, R23, 0x8, R20 ;  /* 0x0000000817147825 */ /* 0x002fcc00078e0214 */
        /* <DEDUP_REMOVED lines=24> */
[----:B------:R-:W-:Y:S02]  /*0d50*/  IMAD.MOV.U32 R0, RZ, RZ, R25 ;  /* 0x000000ffff007224 */ /* 0x000fe400078e0019 */
[----:B------:R-:W-:Y:S02]  /*0d60*/  IMAD.MOV.U32 R22, RZ, RZ, R34 ;  /* 0x000000ffff167224 */ /* 0x000fe400078e0022 */
[----:B------:R-:W-:Y:S01]  /*0d70*/  IMAD.MOV.U32 R23, RZ, RZ, R35 ;  /* 0x000000ffff177224 */ /* 0x000fe200078e0023 */
[----:B------:R-:W-:Y:S06]  /*0d80*/  BRA `(.L_x_75) ;  /* 0x0000000000087947 */ /* 0x000fec0003800000 */
.L_x_74:
[----:B------:R-:W-:Y:S01]  /*0d90*/  DMUL R22, RZ, R8 ;  /* 0x00000008ff167228 */ /* 0x000fe20000000000 */
[----:B------:R-:W-:-:S10]  /*0da0*/  IMAD.MOV.U32 R0, RZ, RZ, RZ ;  /* 0x000000ffff007224 */ /* 0x000fd400078e00ff */
.L_x_75:
[----:B------:R-:W-:Y:S05]  /*0db0*/  BSYNC.RECONVERGENT B1 ;  /* 0x0000000000017941 */ /* 0x000fea0003800200 */
.L_x_73:
        /* <DEDUP_REMOVED lines=9> */
[----:B------:R-:W-:-:S02]  /*0e50*/  IMAD.MOV.U32 R30, RZ, RZ, 0x20fd8164 ;  /* 0x20fd8164ff1e7424 */ /* 0x000fc400078e00ff */
[----:B------:R-:W-:Y:S01]  /*0e60*/  IMAD.MOV.U32 R27, RZ, RZ, 0x3da8ff83 ;  /* 0x3da8ff83ff1b7424 */ /* 0x000fe200078e00ff */
[----:B------:R-:W-:Y:S01]  /*0e70*/  ISETP.NE.U32.AND P0, PT, R24, 0x1, PT ;  /* 0x000000011800780c */ /* 0x000fe20003f05070 */
[----:B------:R-:W-:-:S03]  /*0e80*/  DMUL R24, R22, R22 ;  /* 0x0000001616187228 */ /* 0x000fc60000000000 */
        /* <DEDUP_REMOVED lines=17> */
.L_x_72:
[----:B------:R-:W-:Y:S05]  /*0fa0*/  BSYNC.RECONVERGENT B0 ;  /* 0x0000000000007941 */ /* 0x000fea0003800200 */
.L_x_60:
[----:B------:R-:W0:Y:S01]  /*0fb0*/  LDCU UR4, c[0x0][0x3b0] ;  /* 0x00007600ff0477ac */ /* 0x000e220008000800 */
[----:B------:R-:W-:Y:S01]  /*0fc0*/  IMAD.MOV.U32 R4, RZ, RZ, 0x1 ;  /* 0x00000001ff047424 */ /* 0x000fe200078e00ff */
[----:B------:R-:W1:Y:S01]  /*0fd0*/  LDC R0, c[0x0][0x39c] ;  /* 0x0000e700ff007b82 */ /* 0x000e620000000800 */
[----:B0-----:R-:W0:Y:S01]  /*0fe0*/  I2F.F64 R8, UR4 ;  /* 0x0000000400087d12 */ /* 0x001e220008201c00 */
[----:B------:R-:W2:Y:S01]  /*0ff0*/  LDCU.64 UR4, c[0x0][0x398] ;  /* 0x00007300ff0477ac */ /* 0x000ea20008000a00 */
[----:B-1----:R-:W-:-:S06]  /*1000*/  FSETP.GEU.AND P1, PT, |R0|, 6.5827683646048100446e-37, PT ;  /* 0x036000000000780b */ /* 0x002fcc0003f2e200 */
[----:B0-----:R-:W0:Y:S02]  /*1010*/  MUFU.RCP64H R5, R9 ;  /* 0x0000000900057308 */ /* 0x001e240000001800 */
[----:B0-----:R-:W-:-:S08]  /*1020*/  DFMA R6, -R8, R4, 1 ;  /* 0x3ff000000806742b */ /* 0x001fd00000000104 */
[----:B------:R-:W-:-:S08]  /*1030*/  DFMA R6, R6, R6, R6 ;  /* 0x000000060606722b */ /* 0x000fd00000000006 */
[----:B------:R-:W-:-:S08]  /*1040*/  DFMA R6, R4, R6, R4 ;  /* 0x000000060406722b */ /* 0x000fd00000000004 */
[----:B------:R-:W-:-:S08]  /*1050*/  DFMA R4, -R8, R6, 1 ;  /* 0x3ff000000804742b */ /* 0x000fd00000000106 */
[----:B------:R-:W-:-:S08]  /*1060*/  DFMA R4, R6, R4, R6 ;  /* 0x000000040604722b */ /* 0x000fd00000000006 */
[----:B--2---:R-:W-:-:S08]  /*1070*/  DMUL R6, R4, UR4 ;  /* 0x0000000404067c28 */ /* 0x004fd00008000000 */
[----:B------:R-:W-:-:S08]  /*1080*/  DFMA R10, -R8, R6, UR4 ;  /* 0x00000004080a7e2b */ /* 0x000fd00008000106 */
[----:B------:R-:W-:-:S10]  /*1090*/  DFMA R4, R4, R10, R6 ;  /* 0x0000000a0404722b */ /* 0x000fd40000000006 */
[----:B------:R-:W-:-:S05]  /*10a0*/  FFMA R6, RZ, R9, R5 ;  /* 0x00000009ff067223 */ /* 0x000fca0000000005 */
[----:B------:R-:W-:-:S13]  /*10b0*/  FSETP.GT.AND P0, PT, |R6|, 1.469367938527859385e-39, PT ;  /* 0x001000000600780b */ /* 0x000fda0003f04200 */
[----:B------:R-:W-:Y:S05]  /*10c0*/  @P0 BRA P1, `(.L_x_76) ;  /* 0x0000000000100947 */ /* 0x000fea0000800000 */
[----:B------:R-:W-:-:S07]  /*10d0*/  MOV R0, 0x10f0 ;  /* 0x000010f000007802 */ /* 0x000fce0000000f00 */
[----:B-----5:R-:W-:Y:S05]  /*10e0*/  CALL.REL.NOINC `($__internal_1_$__cuda_sm20_div_rn_f64_full) ;  /* 0x00000008000c7944 */ /* 0x020fea0003c00000 */
[----:B------:R-:W-:Y:S02]  /*10f0*/  IMAD.MOV.U32 R4, RZ, RZ, R14 ;  /* 0x000000ffff047224 */ /* 0x000fe400078e000e */
[----:B------:R-:W-:-:S07]  /*1100*/  IMAD.MOV.U32 R5, RZ, RZ, R15 ;  /* 0x000000ffff057224 */ /* 0x000fce00078e000f */
.L_x_76:
[----:B------:R-:W2:Y:S01]  /*1110*/  LDG.E.64 R2, desc[UR8][R2.64] ;  /* 0x0000000802027981 */ /* 0x000ea2000c1e1b00 */
[----:B------:R-:W2:Y:S01]  /*1120*/  LDCU.64 UR4, c[0x0][0x3a0] ;  /* 0x00007400ff0477ac */ /* 0x000ea20008000a00 */
[----:B-----5:R-:W-:Y:S01]  /*1130*/  DFMA R4, R4, R18, R16 ;  /* 0x000000120404722b */ /* 0x020fe20000000010 */
[----:B------:R-:W-:Y:S07]  /*1140*/  BSSY.RECONVERGENT B0, `(.L_x_77) ;  /* 0x0000073000007945 */ /* 0x000fee0003800200 */
[----:B--2---:R-:W-:-:S10]  /*1150*/  DFMA R4, R4, UR4, R2 ;  /* 0x0000000404047c2b */ /* 0x004fd40008000002 */
[----:B------:R-:W-:Y:S01]  /*1160*/  LOP3.LUT R3, R5, 0x7fffffff, RZ, 0xc0, !PT ;  /* 0x7fffffff05037812 */ /* 0x000fe200078ec0ff */
[----:B------:R-:W-:-:S03]  /*1170*/  IMAD.MOV.U32 R2, RZ, RZ, R4 ;  /* 0x000000ffff027224 */ /* 0x000fc600078e0004 */
[----:B------:R-:W-:-:S04]  /*1180*/  VIMNMX.U32 R0, PT, PT, R3, 0x401921fb, !PT ;  /* 0x401921fb03007848 */ /* 0x000fc80007fe0000 */
[----:B------:R-:W-:-:S13]  /*1190*/  ISETP.GE.U32.AND P0, PT, R0, 0x7ff00000, PT ;  /* 0x7ff000000000780c */ /* 0x000fda0003f06070 */
[----:B------:R-:W-:Y:S05]  /*11a0*/  @!P0 BRA `(.L_x_78) ;  /* 0x0000000000208947 */ /* 0x000fea0003800000 */
[----:B------:R-:W-:-:S14]  /*11b0*/  DSETP.NAN.AND P0, PT, R2, R2, PT ;  /* 0x000000020200722a */ /* 0x000fdc0003f08000 */
[----:B------:R-:W-:Y:S01]  /*11c0*/  @P0 IMAD.MOV.U32 R6, RZ, RZ, 0x54442d18 ;  /* 0x54442d18ff060424 */ /* 0x000fe200078e00ff */
[----:B------:R-:W-:Y:S01]  /*11d0*/  @!P0 DSETP.NEU.AND P1, PT, R2, +INF , PT ;  /* 0x7ff000000200842a */ /* 0x000fe20003f2d000 */
[----:B------:R-:W-:-:S06]  /*11e0*/  @P0 IMAD.MOV.U32 R7, RZ, RZ, 0x401921fb ;  /* 0x401921fbff070424 */ /* 0x000fcc00078e00ff */
[----:B------:R-:W-:-:S06]  /*11f0*/  @P0 DADD R6, R4, R6 ;  /* 0x0000000004060229 */ /* 0x000fcc0000000006 */
[----:B------:R-:W-:Y:S02]  /*1200*/  @!P0 FSEL R6, R4, RZ, P1 ;  /* 0x000000ff04068208 */ /* 0x000fe40000800000 */
[----:B------:R-:W-:Y:S01]  /*1210*/  @!P0 FSEL R7, R5, -QNAN , P1 ;  /* 0xfff8000005078808 */ /* 0x000fe20000800000 */
[----:B------:R-:W-:Y:S06]  /*1220*/  BRA `(.L_x_79) ;  /* 0x0000000400907947 */ /* 0x000fec0003800000 */
.L_x_78:
[----:B------:R-:W-:Y:S01]  /*1230*/  UMOV UR4, 0x54442d18 ;  /* 0x54442d1800047882 */ /* 0x000fe20000000000 */
[----:B------:R-:W-:Y:S01]  /*1240*/  UMOV UR5, 0x401921fb ;  /* 0x401921fb00057882 */ /* 0x000fe20000000000 */
[----:B------:R-:W-:Y:S01]  /*1250*/  IMAD.MOV.U32 R6, RZ, RZ, R4 ;  /* 0x000000ffff067224 */ /* 0x000fe200078e0004 */
[----:B------:R-:W-:Y:S01]  /*1260*/  DSETP.GE.AND P0, PT, R2, UR4, PT ;  /* 0x0000000402007e2a */ /* 0x000fe2000bf06000 */
[----:B------:R-:W-:-:S13]  /*1270*/  IMAD.MOV.U32 R7, RZ, RZ, R5 ;  /* 0x000000ffff077224 */ /* 0x000fda00078e0005 */
[----:B------:R-:W-:Y:S05]  /*1280*/  @!P0 BRA `(.L_x_79) ;  /* 0x0000000400788947 */ /* 0x000fea0003800000 */
[----:B------:R-:W-:Y:S01]  /*1290*/  ISETP.GT.U32.AND P0, PT, R3, 0xfffff, PT ;  /* 0x000fffff0300780c */ /* 0x000fe20003f04070 */
[----:B------:R-:W-:Y:S01]  /*12a0*/  BSSY.RECONVERGENT B1, `(.L_x_80) ;  /* 0x000001e000017945 */ /* 0x000fe20003800200 */
[----:B------:R-:W-:-:S11]  /*12b0*/  SHF.R.U32.HI R7, RZ, 0x14, R3 ;  /* 0x00000014ff077819 */ /* 0x000fd60000011603 */
[----:B------:R-:W-:-:S10]  /*12c0*/  @!P0 DMUL R2, R2, 1.80143985094819840000e+16 ;  /* 0x4350000002028828 */ /* 0x000fd40000000000 */
[C---:B------:R-:W-:Y:S02]  /*12d0*/  @!P0 LEA.HI R0, R3.reuse, R7, RZ, 0xc ;  /* 0x0000000703008211 */ /* 0x040fe400078f60ff */
[----:B------:R-:W-:-:S03]  /*12e0*/  LOP3.LUT R8, R3, 0xfffff, RZ, 0xc0, !PT ;  /* 0x000fffff03087812 */ /* 0x000fc600078ec0ff */
[----:B------:R-:W-:Y:S01]  /*12f0*/  @!P0 VIADD R7, R0, 0xffffffca ;  /* 0xffffffca00078836 */ /* 0x000fe20000000000 */
[----:B------:R-:W-:-:S03]  /*1300*/  LOP3.LUT R8, R8, 0x100000, RZ, 0xfc, !PT ;  /* 0x0010000008087812 */ /* 0x000fc600078efcff */
[----:B------:R-:W-:-:S04]  /*1310*/  VIADD R9, R7, 0xfffffbff ;  /* 0xfffffbff07097836 */ /* 0x000fc80000000000 */
[----:B------:R-:W-:Y:S01]  /*1320*/  IMAD.MOV.U32 R0, RZ, RZ, R9 ;  /* 0x000000ffff007224 */ /* 0x000fe200078e0009 */
[----:B------:R-:W-:-:S04]  /*1330*/  VIMNMX R10, PT, PT, RZ, R9, PT ;  /* 0x00000009ff0a7248 */ /* 0x000fc80003fe0100 */
[----:B------:R-:W-:-:S05]  /*1340*/  IADD3 R7, PT, PT, R7, -0x401, -R10 ;  /* 0xfffffbff07077810 */ /* 0x000fca0007ffe80a */
[----:B------:R-:W-:-:S05]  /*1350*/  VIADD R7, R7, 0x1 ;  /* 0x0000000107077836 */ /* 0x000fca0000000000 */
[----:B------:R-:W-:Y:S01]  /*1360*/  LOP3.LUT P0, R6, R7, 0x3, RZ, 0xc0, !PT ;  /* 0x0000000307067812 */ /* 0x000fe2000780c0ff */
[----:B------:R-:W-:-:S12]  /*1370*/  IMAD.MOV.U32 R7, RZ, RZ, R2 ;  /* 0x000000ffff077224 */ /* 0x000fd800078e0002 */
[----:B------:R-:W-:Y:S05]  /*1380*/  @!P0 BRA `(.L_x_81) ;  /* 0x00000000003c8947 */ /* 0x000fea0003800000 */
[----:B------:R-:W-:Y:S01]  /*1390*/  BSSY.RECONVERGENT B2, `(.L_x_81) ;  /* 0x000000e000027945 */ /* 0x000fe20003800200 */
[----:B------:R-:W-:Y:S02]  /*13a0*/  IMAD.MOV R2, RZ, RZ, -R6 ;  /* 0x000000ffff027224 */ /* 0x000fe400078e0a06 */
[----:B------:R-:W-:-:S07]  /*13b0*/  IMAD.MOV.U32 R0, RZ, RZ, R9 ;  /* 0x000000ffff007224 */ /* 0x000fce00078e0009 */
.L_x_82:
[----:B------:R-:W-:Y:S01]  /*13c0*/  VIADD R2, R2, 0x1 ;  /* 0x0000000102027836 */ /* 0x000fe20000000000 */
[----:B------:R-:W-:Y:S01]  /*13d0*/  IADD3 R6, P0, PT, R7, -0x54442d18, RZ ;  /* 0xabbbd2e807067810 */ /* 0x000fe20007f1e0ff */
[----:B------:R-:W-:-:S03]  /*13e0*/  VIADD R0, R0, 0xffffffff ;  /* 0xffffffff00007836 */ /* 0x000fc60000000000 */
[----:B------:R-:W-:Y:S02]  /*13f0*/  ISETP.NE.AND P1, PT, R2, RZ, PT ;  /* 0x000000ff0200720c */ /* 0x000fe40003f25270 */
[----:B------:R-:W-:-:S04]  /*1400*/  IADD3.X R3, PT, PT, R8, -0x1921fc, RZ, P0, !PT ;  /* 0xffe6de0408037810 */ /* 0x000fc800007fe4ff */
[----:B------:R-:W-:-:S04]  /*1410*/  ISETP.GE.AND P0, PT, R3, RZ, PT ;  /* 0x000000ff0300720c */ /* 0x000fc80003f06270 */
[----:B------:R-:W-:Y:S02]  /*1420*/  SEL R6, R7, R6, !P0 ;  /* 0x0000000607067207 */ /* 0x000fe40004000000 */
[----:B------:R-:W-:-:S03]  /*1430*/  SEL R3, R8, R3, !P0 ;  /* 0x0000000308037207 */ /* 0x000fc60004000000 */
[C---:B------:R-:W-:Y:S01]  /*1440*/  IMAD.SHL.U32 R7, R6.reuse, 0x2, RZ ;  /* 0x0000000206077824 */ /* 0x040fe200078e00ff */
[----:B------:R-:W-:Y:S01]  /*1450*/  SHF.L.U64.HI R8, R6, 0x1, R3 ;  /* 0x0000000106087819 */ /* 0x000fe20000010203 */
[----:B------:R-:W-:Y:S06]  /*1460*/  @P1 BRA `(.L_x_82) ;  /* 0xfffffffc00d41947 */ /* 0x000fec000383ffff */
[----:B------:R-:W-:Y:S05]  /*1470*/  BSYNC.RECONVERGENT B2 ;  /* 0x0000000000027941 */ /* 0x000fea0003800200 */
.L_x_81:
[----:B------:R-:W-:Y:S05]  /*1480*/  BSYNC.RECONVERGENT B1 ;  /* 0x0000000000017941 */ /* 0x000fea0003800200 */
.L_x_80:
[----:B------:R-:W-:Y:S01]  /*1490*/  IMAD.IADD R2, R9, 0x1, -R10 ;  /* 0x0000000109027824 */ /* 0x000fe200078e0a0a */
[----:B------:R-:W-:Y:S04]  /*14a0*/  BSSY.RECONVERGENT B1, `(.L_x_83) ;  /* 0x0000025000017945 */ /* 0x000fe80003800200 */
[----:B------:R-:W-:-:S13]  /*14b0*/  ISETP.GE.U32.AND P0, PT, R2, 0x3, PT ;  /* 0x000000030200780c */ /* 0x000fda0003f06070 */
[----:B------:R-:W-:Y:S05]  /*14c0*/  @!P0 BRA `(.L_x_84) ;  /* 0x0000000000888947 */ /* 0x000fea0003800000 */
[----:B------:R-:W-:Y:S01]  /*14d0*/  BSSY.RECONVERGENT B2, `(.L_x_85) ;  /* 0x0000020000027945 */ /* 0x000fe20003800200 */
.L_x_86:
[----:B------:R-:W-:Y:S02]  /*14e0*/  IADD3 R2, P0, PT, R7, -0x54442d18, RZ ;  /* 0xabbbd2e807027810 */ /* 0x000fe40007f1e0ff */
[C---:B------:R-:W-:Y:S01]  /*14f0*/  ISETP.GT.AND P1, PT, R0.reuse, 0x3, PT ;  /* 0x000000030000780c */ /* 0x040fe20003f24270 */
[----:B------:R-:W-:Y:S01]  /*1500*/  VIADD R0, R0, 0xfffffffc ;  /* 0xfffffffc00007836 */ /* 0x000fe20000000000 */
[----:B------:R-:W-:-:S04]  /*1510*/  IADD3.X R3, PT, PT, R8, -0x1921fc, RZ, P0, !PT ;  /* 0xffe6de0408037810 */ /* 0x000fc800007fe4ff */
[----:B------:R-:W-:-:S04]  /*1520*/  ISETP.GE.AND P0, PT, R3, RZ, PT ;  /* 0x000000ff0300720c */ /* 0x000fc80003f06270 */
[----:B------:R-:W-:Y:S02]  /*1530*/  SEL R2, R7, R2, !P0 ;  /* 0x0000000207027207 */ /* 0x000fe40004000000 */
[----:B------:R-:W-:-:S03]  /*1540*/  SEL R3, R8, R3, !P0 ;  /* 0x0000000308037207 */ /* 0x000fc60004000000 */
[C---:B------:R-:W-:Y:S01]  /*1550*/  IMAD.SHL.U32 R7, R2.reuse, 0x2, RZ ;  /* 0x0000000202077824 */ /* 0x040fe200078e00ff */
[----:B------:R-:W-:-:S04]  /*1560*/  SHF.L.U64.HI R6, R2, 0x1, R3 ;  /* 0x0000000102067819 */ /* 0x000fc80000010203 */
[----:B------:R-:W-:-:S04]  /*1570*/  IADD3 R2, P0, PT, R7, -0x54442d18, RZ ;  /* 0xabbbd2e807027810 */ /* 0x000fc80007f1e0ff */
        /* <DEDUP_REMOVED lines=22> */
.L_x_85:
[----:B------:R-:W-:-:S07]  /*16e0*/  IMAD.MOV.U32 R6, RZ, RZ, R2 ;  /* 0x000000ffff067224 */ /* 0x000fce00078e0002 */
.L_x_84:
[----:B------:R-:W-:Y:S05]  /*16f0*/  BSYNC.RECONVERGENT B1 ;  /* 0x0000000000017941 */ /* 0x000fea0003800200 */
.L_x_83:
[----:B------:R-:W-:Y:S01]  /*1700*/  LOP3.LUT R7, R3, 0x7fffffff, RZ, 0xc0, !PT ;  /* 0x7fffffff03077812 */ /* 0x000fe200078ec0ff */
[----:B------:R-:W-:Y:S01]  /*1710*/  BSSY.RECONVERGENT B1, `(.L_x_87) ;  /* 0x0000013000017945 */ /* 0x000fe20003800200 */
[----:B------:R-:W-:Y:S01]  /*1720*/  ISETP.NE.U32.AND P0, PT, R6, RZ, PT ;  /* 0x000000ff0600720c */ /* 0x000fe20003f05070 */
[----:B------:R-:W-:Y:S02]  /*1730*/  IMAD.MOV.U32 R3, RZ, RZ, RZ ;  /* 0x000000ffff037224 */ /* 0x000fe400078e00ff */
[----:B------:R-:W-:Y:S01]  /*1740*/  IMAD.MOV.U32 R9, RZ, RZ, RZ ;  /* 0x000000ffff097224 */ /* 0x000fe200078e00ff */
[----:B------:R-:W-:-:S13]  /*1750*/  ISETP.NE.AND.EX P0, PT, R7, RZ, PT, P0 ;  /* 0x000000ff0700720c */ /* 0x000fda0003f05300 */
[----:B------:R-:W-:Y:S05]  /*1760*/  @!P0 BRA `(.L_x_88) ;  /* 0x0000000000348947 */ /* 0x000fea0003800000 */
[----:B------:R-:W-:-:S10]  /*1770*/  DMUL R2, R6, 1.80143985094819840000e+16 ;  /* 0x4350000006027828 */ /* 0x000fd40000000000 */
[----:B------:R-:W-:-:S04]  /*1780*/  SHF.R.U32.HI R2, RZ, 0x14, R3 ;  /* 0x00000014ff027819 */ /* 0x000fc80000011603 */
[----:B------:R-:W-:-:S04]  /*1790*/  IADD3 R3, PT, PT, -R2, 0x37, RZ ;  /* 0x0000003702037810 */ /* 0x000fc80007ffe1ff */
[----:B------:R-:W-:Y:S02]  /*17a0*/  IADD3 R2, PT, PT, -R3, 0x401, RZ ;  /* 0x0000040103027810 */ /* 0x000fe40007ffe1ff */
[-C--:B------:R-:W-:Y:S02]  /*17b0*/  SHF.L.U64.HI R7, R6, R3.reuse, R7 ;  /* 0x0000000306077219 */ /* 0x080fe40000010207 */
[----:B------:R-:W-:Y:S02]  /*17c0*/  ISETP.GT.AND P0, PT, R2, RZ, PT ;  /* 0x000000ff0200720c */ /* 0x000fe40003f04270 */
[----:B------:R-:W-:-:S11]  /*17d0*/  SHF.L.U32 R6, R6, R3, RZ ;  /* 0x0000000306067219 */ /* 0x000fd600000006ff */
[C---:B------:R-:W-:Y:S01]  /*17e0*/  @!P0 IADD3 R0, PT, PT, -R2.reuse, 0x1, RZ ;  /* 0x0000000102008810 */ /* 0x040fe20007ffe1ff */
[----:B------:R-:W-:-:S03]  /*17f0*/  @P0 VIADD R2, R2, 0xffffffff ;  /* 0xffffffff02020836 */ /* 0x000fc60000000000 */
[--C-:B------:R-:W-:Y:S02]  /*1800*/  @!P0 SHF.R.U64 R3, R6, R0, R7.reuse ;  /* 0x0000000006038219 */ /* 0x100fe40000001207 */
[----:B------:R-:W-:Y:S02]  /*1810*/  @P0 IADD3 R3, P1, PT, RZ, R6, RZ ;  /* 0x00000006ff030210 */ /* 0x000fe40007f3e0ff */
[----:B------:R-:W-:-:S03]  /*1820*/  @!P0 SHF.R.U32.HI R9, RZ, R0, R7 ;  /* 0x00000000ff098219 */ /* 0x000fc60000011607 */
[----:B------:R-:W-:-:S08]  /*1830*/  @P0 IMAD.U32.X R9, R2, 0x100000, R7, P1 ;  /* 0x0010000002090824 */ /* 0x000fd000008e0407 */
.L_x_88:
[----:B------:R-:W-:Y:S05]  /*1840*/  BSYNC.RECONVERGENT B1 ;  /* 0x0000000000017941 */ /* 0x000fea0003800200 */
.L_x_87:
[----:B------:R-:W-:Y:S01]  /*1850*/  LOP3.LUT R7, R9, 0x80000000, R5, 0xb8, !PT ;  /* 0x8000000009077812 */ /* 0x000fe200078eb805 */
[----:B------:R-:W-:-:S07]  /*1860*/  IMAD.MOV.U32 R6, RZ, RZ, R3 ;  /* 0x000000ffff067224 */ /* 0x000fce00078e0003 */
.L_x_79:
[----:B------:R-:W-:Y:S05]  /*1870*/  BSYNC.RECONVERGENT B0 ;  /* 0x0000000000007941 */ /* 0x000fea0003800200 */
.L_x_77:
[----:B------:R-:W0:Y:S01]  /*1880*/  LDC.64 R4, c[0x0][0x3a8] ;  /* 0x0000ea00ff047b82 */ /* 0x000e220000000a00 */
[----:B------:R-:W-:Y:S01]  /*1890*/  UMOV UR4, 0x54442d18 ;  /* 0x54442d1800047882 */ /* 0x000fe20000000000 */
[----:B------:R-:W-:Y:S01]  /*18a0*/  UMOV UR5, 0x401921fb ;  /* 0x401921fb00057882 */ /* 0x000fe20000000000 */
[C---:B------:R-:W-:Y:S02]  /*18b0*/  DSETP.GEU.AND P0, PT, R6.reuse, RZ, PT ;  /* 0x000000ff0600722a */ /* 0x040fe40003f0e000 */
[----:B------:R-:W-:-:S10]  /*18c0*/  DADD R2, R6, UR4 ;  /* 0x0000000406027e29 */ /* 0x000fd40008000000 */
[----:B------:R-:W-:Y:S02]  /*18d0*/  FSEL R2, R2, R6, !P0 ;  /* 0x0000000602027208 */ /* 0x000fe40004000000 */
[----:B------:R-:W-:Y:S01]  /*18e0*/  FSEL R3, R3, R7, !P0 ;  /* 0x0000000703037208 */ /* 0x000fe20004000000 */
[----:B0-----:R-:W-:-:S05]  /*18f0*/  IMAD.WIDE R26, R26, 0x8, R4 ;  /* 0x000000081a1a7825 */ /* 0x001fca00078e0204 */
[----:B------:R-:W-:Y:S01]  /*1900*/  STG.E.64 desc[UR8][R26.64], R2 ;  /* 0x000000021a007986 */ /* 0x000fe2000c101b08 */
[----:B------:R-:W-:Y:S05]  /*1910*/  EXIT ;  /* 0x000000000000794d */ /* 0x000fea0003800000 */
        .weak           $__internal_1_$__cuda_sm20_div_rn_f64_full
        .type           $__internal_1_$__cuda_sm20_div_rn_f64_full,@function
        .size           $__internal_1_$__cuda_sm20_div_rn_f64_full,($kuramoto_step$__internal_trig_reduction_slowpathd - $__internal_1_$__cuda_sm20_div_rn_f64_full)
$__internal_1_$__cuda_sm20_div_rn_f64_full:
[C---:B------:R-:W-:Y:S01]  /*1920*/  FSETP.GEU.AND P0, PT, |R9|.reuse, 1.469367938527859385e-39, PT ;  /* 0x001000000900780b */ /* 0x040fe20003f0e200 */
[----:B------:R-:W0:Y:S01]  /*1930*/  LDC.64 R6, c[0x0][0x398] ;  /* 0x0000e600ff067b82 */ /* 0x000e220000000a00 */
[C---:B------:R-:W-:Y:S01]  /*1940*/  LOP3.LUT R4, R9.reuse, 0x800fffff, RZ, 0xc0, !PT ;  /* 0x800fffff09047812 */ /* 0x040fe200078ec0ff */
[----:B------:R-:W-:Y:S01]  /*1950*/  IMAD.MOV.U32 R10, RZ, RZ, 0x1 ;  /* 0x00000001ff0a7424 */ /* 0x000fe200078e00ff */
[----:B------:R-:W-:Y:S01]  /*1960*/  LOP3.LUT R23, R9, 0x7ff00000, RZ, 0xc0, !PT ;  /* 0x7ff0000009177812 */ /* 0x000fe200078ec0ff */
[----:B------:R-:W-:Y:S01]  /*1970*/  IMAD.MOV.U32 R15, RZ, RZ, 0x1ca00000 ;  /* 0x1ca00000ff0f7424 */ /* 0x000fe200078e00ff */
[----:B------:R-:W-:Y:S01]  /*1980*/  LOP3.LUT R5, R4, 0x3ff00000, RZ, 0xfc, !PT ;  /* 0x3ff0000004057812 */ /* 0x000fe200078efcff */
[----:B------:R-:W-:-:S06]  /*1990*/  IMAD.MOV.U32 R4, RZ, RZ, R8 ;  /* 0x000000ffff047224 */ /* 0x000fcc00078e0008 */
[----:B------:R-:W-:-:S06]  /*19a0*/  @!P0 DMUL R4, R8, 8.98846567431157953865e+307 ;  /* 0x7fe0000008048828 */ /* 0x000fcc0000000000 */
[----:B------:R-:W1:Y:S01]  /*19b0*/  MUFU.RCP64H R11, R5 ;  /* 0x00000005000b7308 */ /* 0x000e620000001800 */
[----:B0-----:R-:W-:-:S04]  /*19c0*/  LOP3.LUT R14, R7, 0x7ff00000, RZ, 0xc0, !PT ;  /* 0x7ff00000070e7812 */ /* 0x001fc800078ec0ff */
[----:B------:R-:W-:Y:S01]  /*19d0*/  ISETP.GE.U32.AND P1, PT, R14, R23, PT ;  /* 0x000000170e00720c */ /* 0x000fe20003f26070 */
[----:B------:R-:W-:Y:S01]  /*19e0*/  IMAD.MOV.U32 R25, RZ, RZ, R14 ;  /* 0x000000ffff197224 */ /* 0x000fe200078e000e */
[----:B-1----:R-:W-:-:S08]  /*19f0*/  DFMA R12, R10, -R4, 1 ;  /* 0x3ff000000a0c742b */ /* 0x002fd00000000804 */
[----:B------:R-:W-:-:S08]  /*1a00*/  DFMA R12, R12, R12, R12 ;  /* 0x0000000c0c0c722b */ /* 0x000fd0000000000c */
[----:B------:R-:W-:Y:S01]  /*1a10*/  DFMA R12, R10, R12, R10 ;  /* 0x0000000c0a0c722b */ /* 0x000fe2000000000a */
[----:B------:R-:W-:Y:S02]  /*1a20*/  SEL R10, R15, 0x63400000, !P1 ;  /* 0x634000000f0a7807 */ /* 0x000fe40004800000 */
[----:B------:R-:W-:Y:S02]  /*1a30*/  FSETP.GEU.AND P1, PT, |R7|, 1.469367938527859385e-39, PT ;  /* 0x001000000700780b */ /* 0x000fe40003f2e200 */
[----:B------:R-:W-:Y:S01]  /*1a40*/  LOP3.LUT R11, R10, 0x800fffff, R7, 0xf8, !PT ;  /* 0x800fffff0a0b7812 */ /* 0x000fe200078ef807 */
[----:B------:R-:W-:Y:S02]  /*1a50*/  IMAD.MOV.U32 R10, RZ, RZ, R6 ;  /* 0x000000ffff0a7224 */ /* 0x000fe400078e0006 */
[----:B------:R-:W-:-:S08]  /*1a60*/  DFMA R20, R12, -R4, 1 ;  /* 0x3ff000000c14742b */ /* 0x000fd00000000804 */
[----:B------:R-:W-:Y:S01]  /*1a70*/  DFMA R12, R12, R20, R12 ;  /* 0x000000140c0c722b */ /* 0x000fe2000000000c */
[----:B------:R-:W-:Y:S10]  /*1a80*/  @P1 BRA `(.L_x_89) ;  /* 0x0000000000201947 */ /* 0x000ff40003800000 */
[----:B------:R-:W-:-:S04]  /*1a90*/  LOP3.LUT R21, R9, 0x7ff00000, RZ, 0xc0, !PT ;  /* 0x7ff0000009157812 */ /* 0x000fc800078ec0ff */
[----:B------:R-:W-:-:S04]  /*1aa0*/  ISETP.GE.U32.AND P1, PT, R14, R21, PT ;  /* 0x000000150e00720c */ /* 0x000fc80003f26070 */
[----:B------:R-:W-:-:S04]  /*1ab0*/  SEL R20, R15, 0x63400000, !P1 ;  /* 0x634000000f147807 */ /* 0x000fc80004800000 */
[----:B------:R-:W-:-:S04]  /*1ac0*/  LOP3.LUT R20, R20, 0x80000000, R7, 0xf8, !PT ;  /* 0x8000000014147812 */ /* 0x000fc800078ef807 */
[----:B------:R-:W-:Y:S01]  /*1ad0*/  LOP3.LUT R21, R20, 0x100000, RZ, 0xfc, !PT ;  /* 0x0010000014157812 */ /* 0x000fe200078efcff */
[----:B------:R-:W-:-:S06]  /*1ae0*/  IMAD.MOV.U32 R20, RZ, RZ, RZ ;  /* 0x000000ffff147224 */ /* 0x000fcc00078e00ff */
[----:B------:R-:W-:-:S10]  /*1af0*/  DFMA R10, R10, 2, -R20 ;  /* 0x400000000a0a782b */ /* 0x000fd40000000814 */
[----:B------:R-:W-:-:S07]  /*1b00*/  LOP3.LUT R25, R11, 0x7ff00000, RZ, 0xc0, !PT ;  /* 0x7ff000000b197812 */ /* 0x000fce00078ec0ff */
.L_x_89:
[----:B------:R-:W-:Y:S01]  /*1b10*/  IMAD.MOV.U32 R24, RZ, RZ, R23 ;  /* 0x000000ffff187224 */ /* 0x000fe200078e0017 */
[----:B------:R-:W-:Y:S01]  /*1b20*/  @!P0 LOP3.LUT R24, R5, 0x7ff00000, RZ, 0xc0, !PT ;  /* 0x7ff0000005188812 */ /* 0x000fe200078ec0ff */
[----:B------:R-:W-:Y:S01]  /*1b30*/  VIADD R27, R25, 0xffffffff ;  /* 0xffffffff191b7836 */ /* 0x000fe20000000000 */
[----:B------:R-:W-:-:S03]  /*1b40*/  DMUL R20, R12, R10 ;  /* 0x0000000a0c147228 */ /* 0x000fc60000000000 */
[----:B------:R-:W-:Y:S01]  /*1b50*/  VIADD R28, R24, 0xffffffff ;  /* 0xffffffff181c7836 */ /* 0x000fe20000000000 */
[----:B------:R-:W-:-:S04]  /*1b60*/  ISETP.GT.U32.AND P0, PT, R27, 0x7feffffe, PT ;  /* 0x7feffffe1b00780c */ /* 0x000fc80003f04070 */
[----:B------:R-:W-:Y:S01]  /*1b70*/  ISETP.GT.U32.OR P0, PT, R28, 0x7feffffe, P0 ;  /* 0x7feffffe1c00780c */ /* 0x000fe20000704470 */
[----:B------:R-:W-:-:S08]  /*1b80*/  DFMA R22, R20, -R4, R10 ;  /* 0x800000041416722b */ /* 0x000fd0000000000a */
[----:B------:R-:W-:-:S04]  /*1b90*/  DFMA R12, R12, R22, R20 ;  /* 0x000000160c0c722b */ /* 0x000fc80000000014 */
[----:B------:R-:W-:Y:S07]  /*1ba0*/  @P0 BRA `(.L_x_90) ;  /* 0x00000000006c0947 */ /* 0x000fee0003800000 */
[----:B------:R-:W-:-:S04]  /*1bb0*/  LOP3.LUT R7, R9, 0x7ff00000, RZ, 0xc0, !PT ;  /* 0x7ff0000009077812 */ /* 0x000fc800078ec0ff */
[CC--:B------:R-:W-:Y:S02]  /*1bc0*/  VIADDMNMX R6, R14.reuse, -R7.reuse, 0xb9600000, !PT ;  /* 0xb96000000e067446 */ /* 0x0c0fe40007800907 */
[----:B------:R-:W-:Y:S02]  /*1bd0*/  ISETP.GE.U32.AND P0, PT, R14, R7, PT ;  /* 0x000000070e00720c */ /* 0x000fe40003f06070 */
[----:B------:R-:W-:Y:S02]  /*1be0*/  VIMNMX R6, PT, PT, R6, 0x46a00000, PT ;  /* 0x46a0000006067848 */ /* 0x000fe40003fe0100 */
[----:B------:R-:W-:-:S05]  /*1bf0*/  SEL R15, R15, 0x63400000, !P0 ;  /* 0x634000000f0f7807 */ /* 0x000fca0004000000 */
[----:B------:R-:W-:Y:S02]  /*1c00*/  IMAD.IADD R20, R6, 0x1, -R15 ;  /* 0x0000000106147824 */ /* 0x000fe400078e0a0f */
[----:B------:R-:W-:Y:S02]  /*1c10*/  IMAD.MOV.U32 R6, RZ, RZ, RZ ;  /* 0x000000ffff067224 */ /* 0x000fe400078e00ff */
[----:B------:R-:W-:-:S06]  /*1c20*/  VIADD R7, R20, 0x7fe00000 ;  /* 0x7fe0000014077836 */ /* 0x000fcc0000000000 */
[----:B------:R-:W-:-:S10]  /*1c30*/  DMUL R14, R12, R6 ;  /* 0x000000060c0e7228 */ /* 0x000fd40000000000 */
[----:B------:R-:W-:-:S13]  /*1c40*/  FSETP.GTU.AND P0, PT, |R15|, 1.469367938527859385e-39, PT ;  /* 0x001000000f00780b */ /* 0x000fda0003f0c200 */
[----:B------:R-:W-:Y:S05]  /*1c50*/  @P0 BRA `(.L_x_91) ;  /* 0x0000000000980947 */ /* 0x000fea0003800000 */
[----:B------:R-:W-:Y:S01]  /*1c60*/  DFMA R4, R12, -R4, R10 ;  /* 0x800000040c04722b */ /* 0x000fe2000000000a */
[----:B------:R-:W-:-:S09]  /*1c70*/  IMAD.MOV.U32 R6, RZ, RZ, RZ ;  /* 0x000000ffff067224 */ /* 0x000fd200078e00ff */
[C---:B------:R-:W-:Y:S02]  /*1c80*/  FSETP.NEU.AND P0, PT, R5.reuse, RZ, PT ;  /* 0x000000ff0500720b */ /* 0x040fe40003f0d000 */
[----:B------:R-:W-:-:S04]  /*1c90*/  LOP3.LUT R9, R5, 0x80000000, R9, 0x48, !PT ;  /* 0x8000000005097812 */ /* 0x000fc800078e4809 */
[----:B------:R-:W-:-:S07]  /*1ca0*/  LOP3.LUT R7, R9, R7, RZ, 0xfc, !PT ;  /* 0x0000000709077212 */ /* 0x000fce00078efcff */
[----:B------:R-:W-:Y:S05]  /*1cb0*/  @!P0 BRA `(.L_x_91) ;  /* 0x0000000000808947 */ /* 0x000fea0003800000 */
[----:B------:R-:W-:Y:S01]  /*1cc0*/  IMAD.MOV R5, RZ, RZ, -R20 ;  /* 0x000000ffff057224 */ /* 0x000fe200078e0a14 */
[----:B------:R-:W-:Y:S01]  /*1cd0*/  DMUL.RP R6, R12, R6 ;  /* 0x000000060c067228 */ /* 0x000fe20000008000 */
[----:B------:R-:W-:-:S06]  /*1ce0*/  IMAD.MOV.U32 R4, RZ, RZ, RZ ;  /* 0x000000ffff047224 */ /* 0x000fcc00078e00ff */
[----:B------:R-:W-:-:S03]  /*1cf0*/  DFMA R4, R14, -R4, R12 ;  /* 0x800000040e04722b */ /* 0x000fc6000000000c */
[----:B------:R-:W-:-:S03]  /*1d00*/  LOP3.LUT R9, R7, R9, RZ, 0x3c, !PT ;  /* 0x0000000907097212 */ /* 0x000fc600078e3cff */
[----:B------:R-:W-:-:S04]  /*1d10*/  IADD3 R4, PT, PT, -R20, -0x43300000, RZ ;  /* 0xbcd0000014047810 */ /* 0x000fc80007ffe1ff */
[----:B------:R-:W-:-:S04]  /*1d20*/  FSETP.NEU.AND P0, PT, |R5|, R4, PT ;  /* 0x000000040500720b */ /* 0x000fc80003f0d200 */
[----:B------:R-:W-:Y:S02]  /*1d30*/  FSEL R14, R6, R14, !P0 ;  /* 0x0000000e060e7208 */ /* 0x000fe40004000000 */
[----:B------:R-:W-:Y:S01]  /*1d40*/  FSEL R15, R9, R15, !P0 ;  /* 0x0000000f090f7208 */ /* 0x000fe20004000000 */
[----:B------:R-:W-:Y:S06]  /*1d50*/  BRA `(.L_x_91) ;  /* 0x0000000000587947 */ /* 0x000fec0003800000 */
.L_x_90:
[----:B------:R-:W0:Y:S02]  /*1d60*/  LDC.64 R4, c[0x0][0x398] ;  /* 0x0000e600ff047b82 */ /* 0x000e240000000a00 */
[----:B0-----:R-:W-:-:S14]  /*1d70*/  DSETP.NAN.AND P0, PT, R4, R4, PT ;  /* 0x000000040400722a */ /* 0x001fdc0003f08000 */
        /* <DEDUP_REMOVED lines=11> */
[----:B------:R-:W-:Y:S02]  /*1e30*/  @!P0 IMAD.MOV.U32 R14, RZ, RZ, RZ ;  /* 0x000000ffff0e8224 */ /* 0x000fe400078e00ff */
[----:B------:R-:W-:Y:S02]  /*1e40*/  @P0 IMAD.MOV.U32 R14, RZ, RZ, RZ ;  /* 0x000000ffff0e0224 */ /* 0x000fe400078e00ff */
[----:B------:R-:W-:Y:S01]  /*1e50*/  @P0 IMAD.MOV.U32 R15, RZ, RZ, R4 ;  /* 0x000000ffff0f0224 */ /* 0x000fe200078e0004 */
[----:B------:R-:W-:Y:S06]  /*1e60*/  BRA `(.L_x_91) ;  /* 0x0000000000147947 */ /* 0x000fec0003800000 */
.L_x_93:
[----:B------:R-:W-:Y:S01]  /*1e70*/  LOP3.LUT R15, R9, 0x80000, RZ, 0xfc, !PT ;  /* 0x00080000090f7812 */ /* 0x000fe200078efcff */
[----:B------:R-:W-:Y:S01]  /*1e80*/  IMAD.MOV.U32 R14, RZ, RZ, R8 ;  /* 0x000000ffff0e7224 */ /* 0x000fe200078e0008 */
[----:B------:R-:W-:Y:S06]  /*1e90*/  BRA `(.L_x_91) ;  /* 0x0000000000087947 */ /* 0x000fec0003800000 */
.L_x_92:
[----:B------:R-:W-:Y:S01]  /*1ea0*/  LOP3.LUT R15, R7, 0x80000, RZ, 0xfc, !PT ;  /* 0x00080000070f7812 */ /* 0x000fe200078efcff */
[----:B------:R-:W-:-:S07]  /*1eb0*/  IMAD.MOV.U32 R14, RZ, RZ, R6 ;  /* 0x000000ffff0e7224 */ /* 0x000fce00078e0006 */
.L_x_91:
[----:B------:R-:W-:Y:S02]  /*1ec0*/  IMAD.MOV.U32 R4, RZ, RZ, R0 ;  /* 0x000000ffff047224 */ /* 0x000fe400078e0000 */
[----:B------:R-:W-:-:S04]  /*1ed0*/  IMAD.MOV.U32 R5, RZ, RZ, 0x0 ;  /* 0x00000000ff057424 */ /* 0x000fc800078e00ff */
[----:B------:R-:W-:Y:S05]  /*1ee0*/  RET.REL.NODEC R4 `(kuramoto_step) ;  /* 0xffffffe004447950 */ /* 0x000fea0003c3ffff */
        .type           $kuramoto_step$__internal_trig_reduction_slowpathd,@function
        .size           $kuramoto_step$__internal_trig_reduction_slowpathd,(.L_x_188 - $kuramoto_step$__internal_trig_reduction_slowpathd)
$kuramoto_step$__internal_trig_reduction_slowpathd:
[--C-:B------:R-:W-:Y:S01]  /*1ef0*/  SHF.R.U32.HI R6, RZ, 0x14, R5.reuse ;  /* 0x00000014ff067819 */ /* 0x100fe20000011605 */
[----:B------:R-:W-:Y:S02]  /*1f00*/  IMAD.MOV.U32 R34, RZ, RZ, R8 ;  /* 0x000000ffff227224 */ /* 0x000fe400078e0008 */
[----:B------:R-:W-:Y:S01]  /*1f10*/  IMAD.MOV.U32 R35, RZ, RZ, R5 ;  /* 0x000000ffff237224 */ /* 0x000fe200078e0005 */
[----:B------:R-:W-:Y:S01]  /*1f20*/  LOP3.LUT R7, R6, 0x7ff, RZ, 0xc0, !PT ;  /* 0x000007ff06077812 */ /* 0x000fe200078ec0ff */
[----:B------:R-:W-:-:S03]  /*1f30*/  IMAD.MOV.U32 R12, RZ, RZ, RZ ;  /* 0x000000ffff0c7224 */ /* 0x000fc600078e00ff */
        /* <DEDUP_REMOVED lines=13> */
[----:B------:R-:W-:Y:S01]  /*2010*/  IADD3 R14, PT, PT, RZ, -R14, -R7 ;  /* 0x8000000eff0e7210 */ /* 0x000fe20007ffe807 */
[----:B------:R-:W-:Y:S01]  /*2020*/  BSSY.RECONVERGENT B3, `(.L_x_97) ;  /* 0x0000022000037945 */ /* 0x000fe20003800200 */
[C---:B------:R-:W-:Y:S01]  /*2030*/  SHF.L.U64.HI R7, R34.reuse, 0xb, R35 ;  /* 0x0000000b22077819 */ /* 0x040fe20000010223 */
[----:B------:R-:W-:Y:S01]  /*2040*/  IMAD.SHL.U32 R15, R34, 0x800, RZ ;  /* 0x00000800220f7824 */ /* 0x000fe200078e00ff */
[----:B------:R-:W-:Y:S01]  /*2050*/  CS2R R12, SRZ ;  /* 0x00000000000c7805 */ /* 0x000fe2000001ff00 */
[----:B------:R-:W-:Y:S01]  /*2060*/  IMAD.MOV.U32 R30, RZ, RZ, RZ ;  /* 0x000000ffff1e7224 */ /* 0x000fe200078e00ff */
[----:B------:R-:W-:-:S07]  /*2070*/  LOP3.LUT R7, R7, 0x80000000, RZ, 0xfc, !PT ;  /* 0x8000000007077812 */ /* 0x000fce00078efcff */
.L_x_98:
        /* <DEDUP_REMOVED lines=8> */
[C---:B------:R-:W-:Y:S02]  /*2100*/  IMAD R27, R10.reuse, R7, RZ ;  /* 0x000000070a1b7224 */ /* 0x040fe400078e02ff */
[----:B------:R-:W-:Y:S02]  /*2110*/  IMAD R31, R11, R15, RZ ;  /* 0x0000000f0b1f7224 */ /* 0x000fe400078e02ff */
[----:B------:R-:W-:Y:S01]  /*2120*/  IMAD.HI.U32 R10, R10, R7, RZ ;  /* 0x000000070a0a7227 */ /* 0x000fe200078e00ff */
[----:B------:R-:W-:-:S03]  /*2130*/  IADD3 R32, P0, PT, R27, R13, RZ ;  /* 0x0000000d1b207210 */ /* 0x000fc60007f1e0ff */
[----:B------:R-:W-:Y:S01]  /*2140*/  IMAD R34, R11, R7, RZ ;  /* 0x000000070b227224 */ /* 0x000fe200078e02ff */
[----:B------:R-:W-:Y:S01]  /*2150*/  IADD3 R13, P1, PT, R31, R32, RZ ;  /* 0x000000201f0d7210 */ /* 0x000fe20007f3e0ff */
[----:B------:R-:W-:-:S04]  /*2160*/  IMAD.HI.U32 R31, R11, R15, RZ ;  /* 0x0000000f0b1f7227 */ /* 0x000fc800078e00ff */
[----:B------:R-:W-:Y:S02]  /*2170*/  IMAD.X R32, RZ, RZ, R10, P2 ;  /* 0x000000ffff207224 */ /* 0x000fe400010e060a */
[----:B------:R-:W-:-:S03]  /*2180*/  IMAD.HI.U32 R10, R11, R7, RZ ;  /* 0x000000070b0a7227 */ /* 0x000fc600078e00ff */
[----:B------:R-:W-:Y:S01]  /*2190*/  IADD3.X R31, P0, PT, R31, R32, RZ, P0, !PT ;  /* 0x000000201f1f7210 */ /* 0x000fe2000071e4ff */
[C---:B------:R-:W-:Y:S02]  /*21a0*/  IMAD R27, R30.reuse, 0x8, R1 ;  /* 0x000000081e1b7824 */ /* 0x040fe400078e0201 */
[----:B------:R-:W-:Y:S01]  /*21b0*/  VIADD R30, R30, 0x1 ;  /* 0x000000011e1e7836 */ /* 0x000fe20000000000 */
[----:B------:R-:W-:Y:S01]  /*21c0*/  IADD3.X R31, P1, PT, R34, R31, RZ, P1, !PT ;  /* 0x0000001f221f7210 */ /* 0x000fe20000f3e4ff */
[----:B------:R-:W-:Y:S01]  /*21d0*/  IMAD.X R10, RZ, RZ, R10, P0 ;  /* 0x000000ffff0a7224 */ /* 0x000fe200000e060a */
[----:B------:R-:W-:Y:S01]  /*21e0*/  ISETP.NE.AND P0, PT, R14, -0xf, PT ;  /* 0xfffffff10e00780c */ /* 0x000fe20003f05270 */
[----:B------:R0:W-:Y:S02]  /*21f0*/  STL.64 [R27], R12 ;  /* 0x0000000c1b007387 */ /* 0x0001e40000100a00 */
[----:B------:R-:W-:Y:S02]  /*2200*/  IMAD.X R10, RZ, RZ, R10, P1 ;  /* 0x000000ffff0a7224 */ /* 0x000fe400008e060a */
[----:B0-----:R-:W-:-:S02]  /*2210*/  IMAD.MOV.U32 R12, RZ, RZ, R31 ;  /* 0x000000ffff0c7224 */ /* 0x001fc400078e001f */
[----:B------:R-:W-:-:S06]  /*2220*/  IMAD.MOV.U32 R13, RZ, RZ, R10 ;  /* 0x000000ffff0d7224 */ /* 0x000fcc00078e000a */
[----:B------:R-:W-:Y:S05]  /*2230*/  @P0 BRA `(.L_x_98) ;  /* 0xfffffffc00900947 */ /* 0x000fea000383ffff */
[----:B------:R-:W-:Y:S05]  /*2240*/  BSYNC.RECONVERGENT B3 ;  /* 0x0000000000037941 */ /* 0x000fea0003800200 */
.L_x_97:
[----:B------:R-:W-:-:S05]  /*2250*/  LOP3.LUT R7, R6, 0x7ff, RZ, 0xc0, !PT ;  /* 0x000007ff06077812 */ /* 0x000fca00078ec0ff */
[----:B------:R-:W-:-:S05]  /*2260*/  VIADD R7, R7, 0xfffffc00 ;  /* 0xfffffc0007077836 */ /* 0x000fca0000000000 */
[----:B------:R-:W-:Y:S02]  /*2270*/  SHF.R.U32.HI R8, RZ, 0x6, R7 ;  /* 0x00000006ff087819 */ /* 0x000fe40000011607 */
[----:B------:R-:W-:Y:S02]  /*2280*/  ISETP.GE.U32.AND P0, PT, R7, 0x80, PT ;  /* 0x000000800700780c */ /* 0x000fe40003f06070 */
[----:B------:R-:W-:-:S04]  /*2290*/  IADD3 R8, PT, PT, -R8, 0x13, RZ ;  /* 0x0000001308087810 */ /* 0x000fc80007ffe1ff */
[----:B------:R-:W-:-:S07]  /*22a0*/  SEL R25, R8, 0x12, P0 ;  /* 0x0000001208197807 */ /* 0x000fce0000000000 */
.L_x_96:
[----:B------:R-:W-:Y:S05]  /*22b0*/  BSYNC.RECONVERGENT B2 ;  /* 0x0000000000027941 */ /* 0x000fea0003800200 */
.L_x_95:
[C---:B------:R-:W-:Y:S02]  /*22c0*/  LOP3.LUT R7, R6.reuse, 0x7ff, RZ, 0xc0, !PT ;  /* 0x000007ff06077812 */ /* 0x040fe400078ec0ff */
[----:B------:R-:W-:-:S03]  /*22d0*/  LOP3.LUT P0, R27, R6, 0x3f, RZ, 0xc0, !PT ;  /* 0x0000003f061b7812 */ /* 0x000fc6000780c0ff */
[----:B------:R-:W-:-:S05]  /*22e0*/  VIADD R7, R7, 0xfffffc00 ;  /* 0xfffffc0007077836 */ /* 0x000fca0000000000 */
[----:B------:R-:W-:-:S05]  /*22f0*/  SHF.R.U32.HI R8, RZ, 0x6, R7 ;  /* 0x00000006ff087819 */ /* 0x000fca0000011607 */
[----:B------:R-:W-:-:S04]  /*2300*/  IMAD.IADD R6, R8, 0x1, R25 ;  /* 0x0000000108067824 */ /* 0x000fc800078e0219 */
[----:B------:R-:W-:-:S05]  /*2310*/  IMAD.U32 R35, R6, 0x8, R1 ;  /* 0x0000000806237824 */ /* 0x000fca00078e0001 */
[----:B------:R0:W-:Y:S04]  /*2320*/  STL.64 [R35+-0x78], R12 ;  /* 0xffff880c23007387 */ /* 0x0001e80000100a00 */
[----:B------:R-:W2:Y:S04]  /*2330*/  @P0 LDL.64 R10, [R1+0x8] ;  /* 0x00000800010a0983 */ /* 0x000ea80000100a00 */
[----:B------:R-:W3:Y:S04]  /*2340*/  LDL.64 R6, [R1+0x10] ;  /* 0x0000100001067983 */ /* 0x000ee80000100a00 */
[----:B------:R-:W4:Y:S01]  /*2350*/  LDL.64 R8, [R1+0x18] ;  /* 0x0000180001087983 */ /* 0x000f220000100a00 */
[----:B------:R-:W-:Y:S01]  /*2360*/  BSSY.RECONVERGENT B2, `(.L_x_99) ;  /* 0x0000035000027945 */ /* 0x000fe20003800200 */
[----:B--2---:R-:W-:-:S02]  /*2370*/  @P0 SHF.R.U64 R31, R10, 0x1, R11 ;  /* 0x000000010a1f0819 */ /* 0x004fc4000000120b */
[----:B------:R-:W-:Y:S02]  /*2380*/  @P0 SHF.R.U32.HI R33, RZ, 0x1, R11 ;  /* 0x00000001ff210819 */ /* 0x000fe4000001160b */
[----:B------:R-:W-:Y:S02]  /*2390*/  @P0 LOP3.LUT R10, R27, 0x3f, RZ, 0x3c, !PT ;  /* 0x0000003f1b0a0812 */ /* 0x000fe400078e3cff */
[C---:B---3--:R-:W-:Y:S02]  /*23a0*/  @P0 SHF.L.U32 R25, R6.reuse, R27, RZ ;  /* 0x0000001b06190219 */ /* 0x048fe400000006ff */
[----:B0-----:R-:W-:Y:S02]  /*23b0*/  @P0 SHF.R.U64 R12, R31, R10, R33 ;  /* 0x0000000a1f0c0219 */ /* 0x001fe40000001221 */
[--C-:B------:R-:W-:Y:S02]  /*23c0*/  @P0 SHF.R.U32.HI R11, RZ, 0x1, R7.reuse ;  /* 0x00000001ff0b0819 */ /* 0x100fe40000011607 */
[----:B------:R-:W-:-:S02]  /*23d0*/  @P0 SHF.R.U64 R14, R6, 0x1, R7 ;  /* 0x00000001060e0819 */ /* 0x000fc40000001207 */
[-C--:B------:R-:W-:Y:S02]  /*23e0*/  @P0 SHF.L.U64.HI R15, R6, R27.reuse, R7 ;  /* 0x0000001b060f0219 */ /* 0x080fe40000010207 */
[----:B------:R-:W-:Y:S02]  /*23f0*/  @P0 SHF.R.U32.HI R30, RZ, R10, R33 ;  /* 0x0000000aff1e0219 */ /* 0x000fe40000011621 */
[----:B------:R-:W-:Y:S02]  /*2400*/  @P0 LOP3.LUT R6, R25, R12, RZ, 0xfc, !PT ;  /* 0x0000000c19060212 */ /* 0x000fe400078efcff */
[----:B----4-:R-:W-:Y:S02]  /*2410*/  @P0 SHF.L.U32 R13, R8, R27, RZ ;  /* 0x0000001b080d0219 */ /* 0x010fe400000006ff */
[----:B------:R-:W-:Y:S02]  /*2420*/  @P0 SHF.R.U64 R14, R14, R10, R11 ;  /* 0x0000000a0e0e0219 */ /* 0x000fe4000000120b */
[----:B------:R-:W-:-:S02]  /*2430*/  @P0 LOP3.LUT R7, R15, R30, RZ, 0xfc, !PT ;  /* 0x0000001e0f070212 */ /* 0x000fc400078efcff */
[----:B------:R-:W-:Y:S02]  /*2440*/  @P0 SHF.L.U64.HI R12, R8, R27, R9 ;  /* 0x0000001b080c0219 */ /* 0x000fe40000010209 */
[----:B------:R-:W-:Y:S01]  /*2450*/  @P0 SHF.R.U32.HI R11, RZ, R10, R11 ;  /* 0x0000000aff0b0219 */ /* 0x000fe2000001160b */
[C---:B------:R-:W-:Y:S01]  /*2460*/  IMAD.SHL.U32 R10, R6.reuse, 0x4, RZ ;  /* 0x00000004060a7824 */ /* 0x040fe200078e00ff */
[----:B------:R-:W-:Y:S02]  /*2470*/  @P0 LOP3.LUT R8, R13, R14, RZ, 0xfc, !PT ;  /* 0x0000000e0d080212 */ /* 0x000fe400078efcff */
[----:B------:R-:W-:Y:S02]  /*2480*/  SHF.L.U64.HI R6, R6, 0x2, R7 ;  /* 0x0000000206067819 */ /* 0x000fe40000010207 */
[----:B------:R-:W-:Y:S02]  /*2490*/  SHF.L.W.U32.HI R14, R7, 0x2, R8 ;  /* 0x00000002070e7819 */ /* 0x000fe40000010e08 */
[----:B------:R-:W-:-:S02]  /*24a0*/  @P0 LOP3.LUT R9, R12, R11, RZ, 0xfc, !PT ;  /* 0x0000000b0c090212 */ /* 0x000fc400078efcff */
[----:B------:R-:W-:Y:S02]  /*24b0*/  IADD3 RZ, P0, PT, RZ, -R10, RZ ;  /* 0x8000000affff7210 */ /* 0x000fe40007f1e0ff */
[----:B------:R-:W-:Y:S02]  /*24c0*/  LOP3.LUT R7, RZ, R6, RZ, 0x33, !PT ;  /* 0x00000006ff077212 */ /* 0x000fe400078e33ff */
[----:B------:R-:W-:Y:S02]  /*24d0*/  SHF.L.W.U32.HI R12, R8, 0x2, R9 ;  /* 0x00000002080c7819 */ /* 0x000fe40000010e09 */
[----:B------:R-:W-:Y:S02]  /*24e0*/  LOP3.LUT R8, RZ, R14, RZ, 0x33, !PT ;  /* 0x0000000eff087212 */ /* 0x000fe400078e33ff */
[----:B------:R-:W-:Y:S02]  /*24f0*/  IADD3.X R7, P0, PT, RZ, R7, RZ, P0, !PT ;  /* 0x00000007ff077210 */ /* 0x000fe4000071e4ff */
[----:B------:R-:W-:-:S02]  /*2500*/  LOP3.LUT R13, RZ, R12, RZ, 0x33, !PT ;  /* 0x0000000cff0d7212 */ /* 0x000fc400078e33ff */
[----:B------:R-:W-:Y:S02]  /*2510*/  IADD3.X R11, P1, PT, RZ, R8, RZ, P0, !PT ;  /* 0x00000008ff0b7210 */ /* 0x000fe4000073e4ff */
[----:B------:R-:W-:-:S03]  /*2520*/  ISETP.GT.U32.AND P2, PT, R14, -0x1, PT ;  /* 0xffffffff0e00780c */ /* 0x000fc60003f44070 */
[----:B------:R-:W-:Y:S01]  /*2530*/  IMAD.X R13, RZ, RZ, R13, P1 ;  /* 0x000000ffff0d7224 */ /* 0x000fe200008e060d */
[----:B------:R-:W-:-:S04]  /*2540*/  ISETP.GT.AND.EX P0, PT, R12, -0x1, PT, P2 ;  /* 0xffffffff0c00780c */ /* 0x000fc80003f04320 */
[----:B------:R-:W-:Y:S02]  /*2550*/  SEL R13, R12, R13, P0 ;  /* 0x0000000d0c0d7207 */ /* 0x000fe40000000000 */
[----:B------:R-:W-:Y:S02]  /*2560*/  SEL R14, R14, R11, P0 ;  /* 0x0000000b0e0e7207 */ /* 0x000fe40000000000 */
[----:B------:R-:W-:-:S04]  /*2570*/  ISETP.NE.U32.AND P1, PT, R13, RZ, PT ;  /* 0x000000ff0d00720c */ /* 0x000fc80003f25070 */
[----:B------:R-:W-:Y:S01]  /*2580*/  SEL R11, R14, R13, !P1 ;  /* 0x0000000d0e0b7207 */ /* 0x000fe20004800000 */
[----:B------:R-:W-:-:S05]  /*2590*/  @!P0 IMAD.MOV R10, RZ, RZ, -R10 ;  /* 0x000000ffff0a8224 */ /* 0x000fca00078e0a0a */
[----:B------:R-:W0:Y:S02]  /*25a0*/  FLO.U32 R11, R11 ;  /* 0x0000000b000b7300 */ /* 0x000e2400000e0000 */
[C---:B0-----:R-:W-:Y:S02]  /*25b0*/  IADD3 R15, PT, PT, -R11.reuse, 0x1f, RZ ;  /* 0x0000001f0b0f7810 */ /* 0x041fe40007ffe1ff */
[----:B------:R-:W-:-:S03]  /*25c0*/  IADD3 R8, PT, PT, -R11, 0x3f, RZ ;  /* 0x0000003f0b087810 */ /* 0x000fc60007ffe1ff */
[----:B------:R-:W-:Y:S01]  /*25d0*/  @P1 IMAD.MOV R8, RZ, RZ, R15 ;  /* 0x000000ffff081224 */ /* 0x000fe200078e020f */
[----:B------:R-:W-:-:S04]  /*25e0*/  SEL R15, R6, R7, P0 ;  /* 0x00000007060f7207 */ /* 0x000fc80000000000 */
[----:B------:R-:W-:-:S13]  /*25f0*/  ISETP.NE.AND P1, PT, R8, RZ, PT ;  /* 0x000000ff0800720c */ /* 0x000fda0003f25270 */
[----:B------:R-:W-:Y:S05]  /*2600*/  @!P1 BRA `(.L_x_100) ;  /* 0x0000000000289947 */ /* 0x000fea0003800000 */
[----:B------:R-:W-:Y:S02]  /*2610*/  LOP3.LUT R7, R8, 0x3f, RZ, 0xc0, !PT ;  /* 0x0000003f08077812 */ /* 0x000fe400078ec0ff */
        /* <DEDUP_REMOVED lines=9> */
.L_x_100:
[----:B------:R-:W-:Y:S05]  /*26b0*/  BSYNC.RECONVERGENT B2 ;  /* 0x0000000000027941 */ /* 0x000fea0003800200 */
.L_x_99:
        /* <DEDUP_REMOVED lines=8> */
[----:B------:R-:W-:-:S04]  /*2740*/  IMAD.WIDE.U32 R6, P2, R13, 0x2168c235, R6 ;  /* 0x2168c2350d067825 */ /* 0x000fc80007840006 */
[----:B------:R-:W-:Y:S01]  /*2750*/  IMAD R13, R13, -0x36f0255e, RZ ;  /* 0xc90fdaa20d0d7824 */ /* 0x000fe200078e02ff */
[----:B------:R-:W-:Y:S01]  /*2760*/  IADD3.X RZ, P1, PT, R6, R6, RZ, P1, !PT ;  /* 0x0000000606ff7210 */ /* 0x000fe20000f3e4ff */
[----:B------:R-:W-:-:S03]  /*2770*/  IMAD.X R10, RZ, RZ, R11, P2 ;  /* 0x000000ffff0a7224 */ /* 0x000fc600010e060b */
[----:B------:R-:W-:-:S04]  /*2780*/  IADD3 R7, P2, PT, R13, R7, RZ ;  /* 0x000000070d077210 */ /* 0x000fc80007f5e0ff */
        /* <DEDUP_REMOVED lines=23> */
.L_x_94:
[----:B------:R-:W-:Y:S02]  /*2900*/  IMAD.MOV.U32 R5, RZ, RZ, 0x0 ;  /* 0x00000000ff057424 */ /* 0x000fe400078e00ff */
[----:B------:R-:W-:Y:S02]  /*2910*/  IMAD.MOV.U32 R25, RZ, RZ, R12 ;  /* 0x000000ffff197224 */ /* 0x000fe400078e000c */
[----:B------:R-:W-:Y:S05]  /*2920*/  RET.REL.NODEC R4 `(kuramoto_step) ;  /* 0xffffffd404b47950 */ /* 0x000fea0003c3ffff */
.L_x_101:
        /* <DEDUP_REMOVED lines=13> */
.L_x_188:


//--------------------- .text.compute_phase_coherence_matrix --------------------------
	.section	.text.compute_phase_coherence_matrix,"ax",@progbits
	.align	128
        .global         compute_phase_coherence_matrix
        .type           compute_phase_coherence_matrix,@function
        .size           compute_phase_coherence_matrix,(.L_x_189 - compute_phase_coherence_matrix)
        .other          compute_phase_coherence_matrix,@"STO_CUDA_ENTRY STV_DEFAULT"
compute_phase_coherence_matrix:
.text.compute_phase_coherence_matrix:
[----:B------:R-:W-:Y:S01]  /*0000*/  LDC R1, c[0x0][0x37c] ;  /* 0x0000df00ff017b82 */ /* 0x000fe20000000800 */
[----:B------:R-:W0:Y:S07]  /*0010*/  S2R R3, SR_TID.X ;  /* 0x0000000000037919 */ /* 0x000e2e0000002100 */
[----:B------:R-:W0:Y:S01]  /*0020*/  LDC R0, c[0x0][0x360] ;  /* 0x0000d800ff007b82 */ /* 0x000e220000000800 */
[----:B------:R-:W1:Y:S01]  /*0030*/  LDCU UR6, c[0x0][0x388] ;  /* 0x00007100ff0677ac */ /* 0x000e620008000800 */
[----:B------:R-:W2:Y:S06]  /*0040*/  S2R R2, SR_TID.Y ;  /* 0x0000000000027919 */ /* 0x000eac0000002200 */
[----:B------:R-:W0:Y:S08]  /*0050*/  S2UR UR4, SR_CTAID.X ;  /* 0x00000000000479c3 */ /* 0x000e300000002500 */
[----:B------:R-:W2:Y:S08]  /*0060*/  S2UR UR5, SR_CTAID.Y ;  /* 0x00000000000579c3 */ /* 0x000eb00000002600 */
[----:B------:R-:W2:Y:S01]  /*0070*/  LDC R5, c[0x0][0x364] ;  /* 0x0000d900ff057b82 */ /* 0x000ea20000000800 */
[----:B0-----:R-:W-:-:S02]  /*0080*/  IMAD R0, R0, UR4, R3 ;  /* 0x0000000400007c24 */ /* 0x001fc4000f8e0203 */
[----:B--2---:R-:W-:-:S05]  /*0090*/  IMAD R5, R5, UR5, R2 ;  /* 0x0000000505057c24 */ /* 0x004fca000f8e0202 */
[----:B------:R-:W-:-:S04]  /*00a0*/  VIMNMX R2, PT, PT, R0, R5, !PT ;  /* 0x0000000500027248 */ /* 0x000fc80007fe0100 */
[----:B-1----:R-:W-:-:S13]  /*00b0*/  ISETP.GE.AND P0, PT, R2, UR6, PT ;  /* 0x0000000602007c0c */ /* 0x002fda000bf06270 */
[----:B------:R-:W-:Y:S05]  /*00c0*/  @P0 EXIT ;  /* 0x000000000000094d */ /* 0x000fea0003800000 */
[----:B------:R-:W0:Y:S01]  /*00d0*/  LDC.64 R8, c[0x0][0x380] ;  /* 0x0000e000ff087b82 */ /* 0x000e220000000a00 */
[----:B------:R-:W1:Y:S01]  /*00e0*/  LDCU.64 UR4, c[0x0][0x358] ;  /* 0x00006b00ff0477ac */ /* 0x000e620008000a00 */
[----:B0-----:R-:W-:-:S04]  /*00f0*/  IMAD.WIDE.U32 R6, R5, 0x8, R8 ;  /* 0x0000000805067825 */ /* 0x001fc800078e0008 */
[----:B------:R-:W-:Y:S02]  /*0100*/  IMAD.WIDE R8, R0, 0x8, R8 ;  /* 0x0000000800087825 */ /* 0x000fe400078e0208 */
[----:B-1----:R-:W2:Y:S04]  /*0110*/  LDG.E.64 R6, desc[UR4][R6.64] ;  /* 0x0000000406067981 */ /* 0x002ea8000c1e1b00 */
        /* <DEDUP_REMOVED lines=10> */
[----:B------:R-:W-:Y:S02]  /*01c0*/  DFMA R14, R12, R14, R12 ;  /* 0x0000000e0c0e722b */ /* 0x000fe4000000000c */
[----:B--2---:R-:W-:-:S06]  /*01d0*/  DADD R10, R6, -R8 ;  /* 0x00000000060a7229 */ /* 0x004fcc0000000808 */
[----:B------:R-:W-:Y:S02]  /*01e0*/  DFMA R6, R14, -R2, 1 ;  /* 0x3ff000000e06742b */ /* 0x000fe40000000802 */
        /* <DEDUP_REMOVED lines=14> */
[----:B------:R-:W-:-:S07]  /*02d0*/  MOV R4, 0x2f0 ;  /* 0x000002f000047802 */ /* 0x000fce0000000f00 */
[----:B------:R-:W-:Y:S05]  /*02e0*/  CALL.REL.NOINC `($__internal_2_$__cuda_sm20_div_rn_f64_full) ;  /* 0x0000000000287944 */ /* 0x000fea0003c00000 */
[----:B------:R-:W-:Y:S02]  /*02f0*/  IMAD.MOV.U32 R2, RZ, RZ, R12 ;  /* 0x000000ffff027224 */ /* 0x000fe400078e000c */
[----:B------:R-:W-:-:S07]  /*0300*/  IMAD.MOV.U32 R3, RZ, RZ, R13 ;  /* 0x000000ffff037224 */ /* 0x000fce00078e000d */
.L_x_103:
[----:B------:R-:W-:Y:S05]  /*0310*/  BSYNC.RECONVERGENT B0 ;  /* 0x0000000000007941 */ /* 0x000fea0003800200 */
.L_x_102:
[----:B------:R-:W0:Y:S01]  /*0320*/  LDC.64 R6, c[0x0][0x390] ;  /* 0x0000e400ff067b82 */ /* 0x000e220000000a00 */
[----:B------:R-:W1:Y:S01]  /*0330*/  LDCU UR6, c[0x0][0x388] ;  /* 0x00007100ff0677ac */ /* 0x000e620008000800 */
[----:B------:R-:W-:Y:S01]  /*0340*/  DADD R2, -R2, 1 ;  /* 0x3ff0000002027429 */ /* 0x000fe20000000100 */
[----:B-1----:R-:W-:-:S04]  /*0350*/  IMAD R5, R0, UR6, R5 ;  /* 0x0000000600057c24 */ /* 0x002fc8000f8e0205 */
[----:B0-----:R-:W-:-:S05]  /*0360*/  IMAD.WIDE R4, R5, 0x8, R6 ;  /* 0x0000000805047825 */ /* 0x001fca00078e0206 */
[----:B------:R-:W-:Y:S01]  /*0370*/  STG.E.64 desc[UR4][R4.64], R2 ;  /* 0x0000000204007986 */ /* 0x000fe2000c101b04 */
[----:B------:R-:W-:Y:S05]  /*0380*/  EXIT ;  /* 0x000000000000794d */ /* 0x000fea0003800000 */
        .weak           $__internal_2_$__cuda_sm20_div_rn_f64_full
        .type           $__internal_2_$__cuda_sm20_div_rn_f64_full,@function
        .size           $__internal_2_$__cuda_sm20_div_rn_f64_full,(.L_x_189 - $__internal_2_$__cuda_sm20_div_rn_f64_full)
$__internal_2_$__cuda_sm20_div_rn_f64_full:
[----:B------:R-:W-:Y:S01]  /*0390*/  IMAD.MOV.U32 R7, RZ, RZ, 0x3ff921fb ;  /* 0x3ff921fbff077424 */ /* 0x000fe200078e00ff */
[----:B------:R-:W-:Y:S01]  /*03a0*/  BSSY.RECONVERGENT B1, `(.L_x_104) ;  /* 0x000004c000017945 */ /* 0x000fe20003800200 */
[----:B------:R-:W-:Y:S02]  /*03b0*/  IMAD.MOV.U32 R6, RZ, RZ, 0x54442d18 ;  /* 0x54442d18ff067424 */ /* 0x000fe400078e00ff */
[----:B------:R-:W0:Y:S01]  /*03c0*/  MUFU.RCP64H R9, R7 ;  /* 0x0000000700097308 */ /* 0x000e220000001800 */
[----:B------:R-:W-:Y:S02]  /*03d0*/  IMAD.MOV.U32 R8, RZ, RZ, 0x1 ;  /* 0x00000001ff087424 */ /* 0x000fe400078e00ff */
[----:B------:R-:W-:Y:S01]  /*03e0*/  IMAD.MOV.U32 R3, RZ, RZ, R13 ;  /* 0x000000ffff037224 */ /* 0x000fe200078e000d */
[----:B------:R-:W-:Y:S01]  /*03f0*/  MOV R13, 0x1ca00000 ;  /* 0x1ca00000000d7802 */ /* 0x000fe20000000f00 */
[----:B------:R-:W-:Y:S02]  /*0400*/  IMAD.MOV.U32 R2, RZ, RZ, R12 ;  /* 0x000000ffff027224 */ /* 0x000fe400078e000c */
[----:B------:R-:W-:Y:S01]  /*0410*/  IMAD.MOV.U32 R19, RZ, RZ, 0x40000000 ;  /* 0x40000000ff137424 */ /* 0x000fe200078e00ff */
[----:B------:R-:W-:-:S02]  /*0420*/  FSETP.GEU.AND P1, PT, |R3|, 1.469367938527859385e-39, PT ;  /* 0x001000000300780b */ /* 0x000fc40003f2e200 */
[----:B------:R-:W-:Y:S01]  /*0430*/  LOP3.LUT R12, R3, 0x7ff00000, RZ, 0xc0, !PT ;  /* 0x7ff00000030c7812 */ /* 0x000fe200078ec0ff */
[----:B------:R-:W-:-:S03]  /*0440*/  VIADD R21, R19, 0xffffffff ;  /* 0xffffffff13157836 */ /* 0x000fc60000000000 */
[----:B------:R-:W-:Y:S01]  /*0450*/  ISETP.GE.U32.AND P0, PT, R12, 0x40000000, PT ;  /* 0x400000000c00780c */ /* 0x000fe20003f06070 */
[----:B------:R-:W-:Y:S01]  /*0460*/  IMAD.MOV.U32 R18, RZ, RZ, R12 ;  /* 0x000000ffff127224 */ /* 0x000fe200078e000c */
[----:B0-----:R-:W-:Y:S02]  /*0470*/  DFMA R10, R8, -R6, 1 ;  /* 0x3ff00000080a742b */ /* 0x001fe40000000806 */
[----:B------:R-:W-:-:S06]  /*0480*/  SEL R13, R13, 0x63400000, !P0 ;  /* 0x634000000d0d7807 */ /* 0x000fcc0004000000 */
[----:B------:R-:W-:-:S08]  /*0490*/  DFMA R10, R10, R10, R10 ;  /* 0x0000000a0a0a722b */ /* 0x000fd0000000000a */
[----:B------:R-:W-:Y:S01]  /*04a0*/  DFMA R14, R8, R10, R8 ;  /* 0x0000000a080e722b */ /* 0x000fe20000000008 */
[C-C-:B------:R-:W-:Y:S01]  /*04b0*/  @!P1 LOP3.LUT R10, R13.reuse, 0x80000000, R3.reuse, 0xf8, !PT ;  /* 0x800000000d0a9812 */ /* 0x140fe200078ef803 */
[----:B------:R-:W-:Y:S01]  /*04c0*/  IMAD.MOV.U32 R8, RZ, RZ, R2 ;  /* 0x000000ffff087224 */ /* 0x000fe200078e0002 */
[----:B------:R-:W-:Y:S02]  /*04d0*/  LOP3.LUT R9, R13, 0x800fffff, R3, 0xf8, !PT ;  /* 0x800fffff0d097812 */ /* 0x000fe400078ef803 */
[----:B------:R-:W-:Y:S01]  /*04e0*/  @!P1 LOP3.LUT R11, R10, 0x100000, RZ, 0xfc, !PT ;  /* 0x001000000a0b9812 */ /* 0x000fe200078efcff */
[----:B------:R-:W-:Y:S02]  /*04f0*/  @!P1 IMAD.MOV.U32 R10, RZ, RZ, RZ ;  /* 0x000000ffff0a9224 */ /* 0x000fe400078e00ff */
[----:B------:R-:W-:-:S04]  /*0500*/  DFMA R16, R14, -R6, 1 ;  /* 0x3ff000000e10742b */ /* 0x000fc80000000806 */
[----:B------:R-:W-:-:S04]  /*0510*/  @!P1 DFMA R8, R8, 2, -R10 ;  /* 0x400000000808982b */ /* 0x000fc8000000080a */
[----:B------:R-:W-:-:S06]  /*0520*/  DFMA R10, R14, R16, R14 ;  /* 0x000000100e0a722b */ /* 0x000fcc000000000e */
[----:B------:R-:W-:Y:S02]  /*0530*/  @!P1 LOP3.LUT R18, R9, 0x7ff00000, RZ, 0xc0, !PT ;  /* 0x7ff0000009129812 */ /* 0x000fe400078ec0ff */
[----:B------:R-:W-:-:S03]  /*0540*/  DMUL R16, R10, R8 ;  /* 0x000000080a107228 */ /* 0x000fc60000000000 */
[----:B------:R-:W-:-:S05]  /*0550*/  VIADD R20, R18, 0xffffffff ;  /* 0xffffffff12147836 */ /* 0x000fca0000000000 */
[----:B------:R-:W-:Y:S01]  /*0560*/  DFMA R14, R16, -R6, R8 ;  /* 0x80000006100e722b */ /* 0x000fe20000000008 */
[----:B------:R-:W-:-:S04]  /*0570*/  ISETP.GT.U32.AND P0, PT, R20, 0x7feffffe, PT ;  /* 0x7feffffe1400780c */ /* 0x000fc80003f04070 */
[----:B------:R-:W-:-:S03]  /*0580*/  ISETP.GT.U32.OR P0, PT, R21, 0x7feffffe, P0 ;  /* 0x7feffffe1500780c */ /* 0x000fc60000704470 */
[----:B------:R-:W-:-:S10]  /*0590*/  DFMA R10, R10, R14, R16 ;  /* 0x0000000e0a0a722b */ /* 0x000fd40000000010 */
[----:B------:R-:W-:Y:S05]  /*05a0*/  @P0 BRA `(.L_x_105) ;  /* 0x0000000000680947 */ /* 0x000fea0003800000 */
[----:B------:R-:W-:Y:S02]  /*05b0*/  IMAD.MOV.U32 R3, RZ, RZ, 0x40000000 ;  /* 0x40000000ff037424 */ /* 0x000fe400078e00ff */
[----:B------:R-:W-:-:S03]  /*05c0*/  IMAD.MOV.U32 R2, RZ, RZ, RZ ;  /* 0x000000ffff027224 */ /* 0x000fc600078e00ff */
[----:B------:R-:W-:-:S04]  /*05d0*/  VIADDMNMX R12, R12, -R3, 0xb9600000, !PT ;  /* 0xb96000000c0c7446 */ /* 0x000fc80007800903 */
[----:B------:R-:W-:-:S04]  /*05e0*/  VIMNMX R12, PT, PT, R12, 0x46a00000, PT ;  /* 0x46a000000c0c7848 */ /* 0x000fc80003fe0100 */
[----:B------:R-:W-:-:S05]  /*05f0*/  IADD3 R14, PT, PT, -R13, R12, RZ ;  /* 0x0000000c0d0e7210 */ /* 0x000fca0007ffe1ff */
[----:B------:R-:W-:-:S06]  /*0600*/  VIADD R3, R14, 0x7fe00000 ;  /* 0x7fe000000e037836 */ /* 0x000fcc0000000000 */
[----:B------:R-:W-:-:S10]  /*0610*/  DMUL R12, R10, R2 ;  /* 0x000000020a0c7228 */ /* 0x000fd40000000000 */
[----:B------:R-:W-:-:S13]  /*0620*/  FSETP.GTU.AND P0, PT, |R13|, 1.469367938527859385e-39, PT ;  /* 0x001000000d00780b */ /* 0x000fda0003f0c200 */
[----:B------:R-:W-:Y:S05]  /*0630*/  @P0 BRA `(.L_x_106) ;  /* 0x0000000000880947 */ /* 0x000fea0003800000 */
[----:B------:R-:W-:-:S10]  /*0640*/  DFMA R6, R10, -R6, R8 ;  /* 0x800000060a06722b */ /* 0x000fd40000000008 */
[C---:B------:R-:W-:Y:S02]  /*0650*/  FSETP.NEU.AND P0, PT, R7.reuse, RZ, PT ;  /* 0x000000ff0700720b */ /* 0x040fe40003f0d000 */
[----:B------:R-:W-:-:S04]  /*0660*/  LOP3.LUT R2, R7, 0x400921fb, RZ, 0x3c, !PT ;  /* 0x400921fb07027812 */ /* 0x000fc800078e3cff */
[----:B------:R-:W-:Y:S01]  /*0670*/  LOP3.LUT R9, R2, 0x80000000, RZ, 0xc0, !PT ;  /* 0x8000000002097812 */ /* 0x000fe200078ec0ff */
[----:B------:R-:W-:-:S03]  /*0680*/  IMAD.MOV.U32 R2, RZ, RZ, RZ ;  /* 0x000000ffff027224 */ /* 0x000fc600078e00ff */
[----:B------:R-:W-:-:S03]  /*0690*/  LOP3.LUT R3, R9, R3, RZ, 0xfc, !PT ;  /* 0x0000000309037212 */ /* 0x000fc600078efcff */
        /* <DEDUP_REMOVED lines=11> */
.L_x_105:
[----:B------:R-:W-:-:S14]  /*0750*/  DSETP.NAN.AND P0, PT, R2, R2, PT ;  /* 0x000000020200722a */ /* 0x000fdc0003f08000 */
[----:B------:R-:W-:Y:S05]  /*0760*/  @P0 BRA `(.L_x_107) ;  /* 0x0000000000340947 */ /* 0x000fea0003800000 */
[----:B------:R-:W-:Y:S01]  /*0770*/  ISETP.NE.AND P0, PT, R18, R19, PT ;  /* 0x000000131200720c */ /* 0x000fe20003f05270 */
[----:B------:R-:W-:Y:S02]  /*0780*/  IMAD.MOV.U32 R12, RZ, RZ, 0x0 ;  /* 0x00000000ff0c7424 */ /* 0x000fe400078e00ff */
[----:B------:R-:W-:-:S10]  /*0790*/  IMAD.MOV.U32 R13, RZ, RZ, -0x80000 ;  /* 0xfff80000ff0d7424 */ /* 0x000fd400078e00ff */
[----:B------:R-:W-:Y:S05]  /*07a0*/  @!P0 BRA `(.L_x_106) ;  /* 0x00000000002c8947 */ /* 0x000fea0003800000 */
[----:B------:R-:W-:Y:S02]  /*07b0*/  ISETP.NE.AND P0, PT, R18, 0x7ff00000, PT ;  /* 0x7ff000001200780c */ /* 0x000fe40003f05270 */
[----:B------:R-:W-:Y:S02]  /*07c0*/  LOP3.LUT R2, R3, 0x400921fb, RZ, 0x3c, !PT ;  /* 0x400921fb03027812 */ /* 0x000fe400078e3cff */
[----:B------:R-:W-:Y:S02]  /*07d0*/  ISETP.EQ.OR P0, PT, R19, RZ, !P0 ;  /* 0x000000ff1300720c */ /* 0x000fe40004702670 */
[----:B------:R-:W-:-:S11]  /*07e0*/  LOP3.LUT R13, R2, 0x80000000, RZ, 0xc0, !PT ;  /* 0x80000000020d7812 */ /* 0x000fd600078ec0ff */
[----:B------:R-:W-:Y:S02]  /*07f0*/  @P0 LOP3.LUT R2, R13, 0x7ff00000, RZ, 0xfc, !PT ;  /* 0x7ff000000d020812 */ /* 0x000fe400078efcff */
[----:B------:R-:W-:Y:S01]  /*0800*/  @!P0 MOV R12, RZ ;  /* 0x000000ff000c8202 */ /* 0x000fe20000000f00 */
[----:B------:R-:W-:Y:S02]  /*0810*/  @P0 IMAD.MOV.U32 R12, RZ, RZ, RZ ;  /* 0x000000ffff0c0224 */ /* 0x000fe400078e00ff */
[----:B------:R-:W-:Y:S01]  /*0820*/  @P0 IMAD.MOV.U32 R13, RZ, RZ, R2 ;  /* 0x000000ffff0d0224 */ /* 0x000fe200078e0002 */
[----:B------:R-:W-:Y:S06]  /*0830*/  BRA `(.L_x_106) ;  /* 0x0000000000087947 */ /* 0x000fec0003800000 */
.L_x_107:
[----:B------:R-:W-:Y:S01]  /*0840*/  LOP3.LUT R13, R3, 0x80000, RZ, 0xfc, !PT ;  /* 0x00080000030d7812 */ /* 0x000fe200078efcff */
[----:B------:R-:W-:-:S07]  /*0850*/  IMAD.MOV.U32 R12, RZ, RZ, R2 ;  /* 0x000000ffff0c7224 */ /* 0x000fce00078e0002 */
.L_x_106:
[----:B------:R-:W-:Y:S05]  /*0860*/  BSYNC.RECONVERGENT B1 ;  /* 0x0000000000017941 */ /* 0x000fea0003800200 */
.L_x_104:
[----:B------:R-:W-:Y:S02]  /*0870*/  IMAD.MOV.U32 R2, RZ, RZ, R4 ;  /* 0x000000ffff027224 */ /* 0x000fe400078e0004 */
[----:B------:R-:W-:-:S04]  /*0880*/  IMAD.MOV.U32 R3, RZ, RZ, 0x0 ;  /* 0x00000000ff037424 */ /* 0x000fc800078e00ff */
[----:B------:R-:W-:Y:S05]  /*0890*/  RET.REL.NODEC R2 `(compute_phase_coherence_matrix) ;  /* 0xfffffff402d87950 */ /* 0x000fea0003c3ffff */
.L_x_108:
        /* <DEDUP_REMOVED lines=14> */
.L_x_189:


//--------------------- .text.extract_quantum_phases --------------------------
	.section	.text.extract_quantum_phases,"ax",@progbits
	.align	128
        .global         extract_quantum_phases
        .type           extract_quantum_phases,@function
        .size           extract_quantum_phases,(.L_x_190 - extract_quantum_phases)
        .other          extract_quantum_phases,@"STO_CUDA_ENTRY STV_DEFAULT"
extract_quantum_phases:
.text.extract_quantum_phases:
[----:B------:R-:W-:Y:S01]  /*0000*/  LDC R1, c[0x0][0x37c] ;  /* 0x0000df00ff017b82 */ /* 0x000fe20000000800 */
[----:B------:R-:W0:Y:S07]  /*0010*/  S2R R3, SR_TID.X ;  /* 0x0000000000037919 */ /* 0x000e2e0000002100 */
[----:B------:R-:W0:Y:S01]  /*0020*/  S2UR UR4, SR_CTAID.X ;  /* 0x00000000000479c3 */ /* 0x000e220000002500 */
[----:B------:R-:W1:Y:S07]  /*0030*/  LDCU UR5, c[0x0][0x398] ;  /* 0x00007300ff0577ac */ /* 0x000e6e0008000800 */
[----:B------:R-:W0:Y:S02]  /*0040*/  LDC R0, c[0x0][0x360] ;  /* 0x0000d800ff007b82 */ /* 0x000e240000000800 */
[----:B0-----:R-:W-:-:S05]  /*0050*/  IMAD R0, R0, UR4, R3 ;  /* 0x0000000400007c24 */ /* 0x001fca000f8e0203 */
[----:B-1----:R-:W-:-:S13]  /*0060*/  ISETP.GE.AND P0, PT, R0, UR5, PT ;  /* 0x0000000500007c0c */ /* 0x002fda000bf06270 */
[----:B------:R-:W-:Y:S05]  /*0070*/  @P0 EXIT ;  /* 0x000000000000094d */ /* 0x000fea0003800000 */
[----:B------:R-:W0:Y:S01]  /*0080*/  LDC.64 R4, c[0x0][0x380] ;  /* 0x0000e000ff047b82 */ /* 0x000e220000000a00 */
[----:B------:R-:W1:Y:S07]  /*0090*/  LDCU.64 UR4, c[0x0][0x358] ;  /* 0x00006b00ff0477ac */ /* 0x000e6e0008000a00 */
[----:B------:R-:W2:Y:S01]  /*00a0*/  LDC.64 R6, c[0x0][0x388] ;  /* 0x0000e200ff067b82 */ /* 0x000ea20000000a00 */
[----:B0-----:R-:W-:-:S06]  /*00b0*/  IMAD.WIDE R4, R0, 0x8, R4 ;  /* 0x0000000800047825 */ /* 0x001fcc00078e0204 */
[----:B-1----:R-:W3:Y:S01]  /*00c0*/  LDG.E.64 R4, desc[UR4][R4.64] ;  /* 0x0000000404047981 */ /* 0x002ee2000c1e1b00 */
[----:B--2---:R-:W-:-:S06]  /*00d0*/  IMAD.WIDE R6, R0, 0x8, R6 ;  /* 0x0000000800067825 */ /* 0x004fcc00078e0206 */
[----:B------:R-:W2:Y:S01]  /*00e0*/  LDG.E.64 R6, desc[UR4][R6.64] ;  /* 0x0000000406067981 */ /* 0x000ea2000c1e1b00 */
[----:B------:R-:W-:Y:S01]  /*00f0*/  IMAD.MOV.U32 R2, RZ, RZ, 0x1 ;  /* 0x00000001ff027424 */ /* 0x000fe200078e00ff */
[----:B------:R-:W-:Y:S01]  /*0100*/  BSSY.RECONVERGENT B0, `(.L_x_109) ;  /* 0x0000017000007945 */ /* 0x000fe20003800200 */
[----:B---3--:R-:W-:Y:S02]  /*0110*/  DADD R14, -RZ, |R4| ;  /* 0x00000000ff0e7229 */ /* 0x008fe40000000504 */
[----:B--2---:R-:W-:Y:S02]  /*0120*/  DADD R12, -RZ, |R6| ;  /* 0x00000000ff0c7229 */ /* 0x004fe40000000506 */
[----:B------:R-:W-:-:S08]  /*0130*/  DSETP.GT.AND P1, PT, |R6|, |R4|, PT ;  /* 0x400000040600722a */ /* 0x000fd00003f24200 */
[----:B------:R-:W-:-:S04]  /*0140*/  FSEL R9, R13, R15, P1 ;  /* 0x0000000f0d097208 */ /* 0x000fc80000800000 */
[----:B------:R-:W0:Y:S01]  /*0150*/  MUFU.RCP64H R3, R9 ;  /* 0x0000000900037308 */ /* 0x000e220000001800 */
[----:B------:R-:W-:-:S06]  /*0160*/  FSEL R8, R12, R14, P1 ;  /* 0x0000000e0c087208 */ /* 0x000fcc0000800000 */
[----:B0-----:R-:W-:-:S08]  /*0170*/  DFMA R10, -R8, R2, 1 ;  /* 0x3ff00000080a742b */ /* 0x001fd00000000102 */
[----:B------:R-:W-:-:S08]  /*0180*/  DFMA R10, R10, R10, R10 ;  /* 0x0000000a0a0a722b */ /* 0x000fd0000000000a */
[----:B------:R-:W-:-:S08]  /*0190*/  DFMA R10, R2, R10, R2 ;  /* 0x0000000a020a722b */ /* 0x000fd00000000002 */
[----:B------:R-:W-:-:S08]  /*01a0*/  DFMA R2, -R8, R10, 1 ;  /* 0x3ff000000802742b */ /* 0x000fd0000000010a */
[----:B------:R-:W-:Y:S01]  /*01b0*/  DFMA R2, R10, R2, R10 ;  /* 0x000000020a02722b */ /* 0x000fe2000000000a */
[----:B------:R-:W-:Y:S02]  /*01c0*/  FSEL R10, R14, R12, P1 ;  /* 0x0000000c0e0a7208 */ /* 0x000fe40000800000 */
[----:B------:R-:W-:-:S06]  /*01d0*/  FSEL R11, R15, R13, P1 ;  /* 0x0000000d0f0b7208 */ /* 0x000fcc0000800000 */
[----:B------:R-:W-:-:S08]  /*01e0*/  DMUL R12, R2, R10 ;  /* 0x0000000a020c7228 */ /* 0x000fd00000000000 */
[----:B------:R-:W-:-:S08]  /*01f0*/  DFMA R14, -R8, R12, R10 ;  /* 0x0000000c080e722b */ /* 0x000fd0000000010a */
[----:B------:R-:W-:Y:S01]  /*0200*/  DFMA R2, R2, R14, R12 ;  /* 0x0000000e0202722b */ /* 0x000fe2000000000c */
[----:B------:R-:W-:-:S09]  /*0210*/  FSETP.GEU.AND P2, PT, |R11|, 6.5827683646048100446e-37, PT ;  /* 0x036000000b00780b */ /* 0x000fd20003f4e200 */
[----:B------:R-:W-:-:S05]  /*0220*/  FFMA R12, RZ, R9, R3 ;  /* 0x00000009ff0c7223 */ /* 0x000fca0000000003 */
[----:B------:R-:W-:-:S13]  /*0230*/  FSETP.GT.AND P0, PT, |R12|, 1.469367938527859385e-39, PT ;  /* 0x001000000c00780b */ /* 0x000fda0003f04200 */
[----:B------:R-:W-:Y:S05]  /*0240*/  @P0 BRA P2, `(.L_x_110) ;  /* 0x0000000000080947 */ /* 0x000fea0001000000 */
[----:B------:R-:W-:-:S07]  /*0250*/  MOV R14, 0x270 ;  /* 0x00000270000e7802 */ /* 0x000fce0000000f00 */
[----:B------:R-:W-:Y:S05]  /*0260*/  CALL.REL.NOINC `($__internal_3_$__cuda_sm20_div_rn_f64_full) ;  /* 0x00000004007c7944 */ /* 0x000fea0003c00000 */
.L_x_110:
[----:B------:R-:W-:Y:S05]  /*0270*/  BSYNC.RECONVERGENT B0 ;  /* 0x0000000000007941 */ /* 0x000fea0003800200 */
.L_x_109:
[----:B------:R-:W-:Y:S01]  /*0280*/  DMUL R10, R2, R2 ;  /* 0x00000002020a7228 */ /* 0x000fe20000000000 */
[----:B------:R-:W-:Y:S01]  /*0290*/  IMAD.MOV.U32 R12, RZ, RZ, -0x2449a4b7 ;  /* 0xdbb65b49ff0c7424 */ /* 0x000fe200078e00ff */
[----:B------:R-:W-:Y:S01]  /*02a0*/  UMOV UR6, 0x2a25ff7e ;  /* 0x2a25ff7e00067882 */ /* 0x000fe20000000000 */
[----:B------:R-:W-:Y:S01]  /*02b0*/  IMAD.MOV.U32 R13, RZ, RZ, 0x3f2d3b63 ;  /* 0x3f2d3b63ff0d7424 */ /* 0x000fe200078e00ff */
[----:B------:R-:W-:Y:S01]  /*02c0*/  UMOV UR7, 0x3ef53e1d ;  /* 0x3ef53e1d00077882 */ /* 0x000fe20000000000 */
[----:B------:R-:W-:Y:S01]  /*02d0*/  ISETP.GE.AND P2, PT, R5, RZ, PT ;  /* 0x000000ff0500720c */ /* 0x000fe20003f46270 */
[----:B------:R-:W-:-:S03]  /*02e0*/  DSETP.NEU.AND P3, PT, R8, RZ, PT ;  /* 0x000000ff0800722a */ /* 0x000fc60003f6d000 */
[----:B------:R-:W-:Y:S01]  /*02f0*/  DFMA R12, R10, -UR6, R12 ;  /* 0x800000060a0c7c2b */ /* 0x000fe2000800000c */
[----:B------:R-:W-:Y:S01]  /*0300*/  UMOV UR6, 0x8dde082e ;  /* 0x8dde082e00067882 */ /* 0x000fe20000000000 */
[----:B------:R-:W-:Y:S01]  /*0310*/  UMOV UR7, 0x3f531278 ;  /* 0x3f53127800077882 */ /* 0x000fe20000000000 */
[----:B------:R-:W-:-:S05]  /*0320*/  @P1 PLOP3.LUT P0, PT, P2, PT, PT, 0x80, 0x8 ;  /* 0x000000000008181c */ /* 0x000fca000170f070 */
[----:B------:R-:W-:Y:S01]  /*0330*/  DFMA R12, R10, R12, -UR6 ;  /* 0x800000060a0c7e2b */ /* 0x000fe2000800000c */
[----:B------:R-:W-:Y:S01]  /*0340*/  UMOV UR6, 0xc8249315 ;  /* 0xc824931500067882 */ /* 0x000fe20000000000 */
[----:B------:R-:W-:Y:S01]  /*0350*/  UMOV UR7, 0x3f6f9690 ;  /* 0x3f6f969000077882 */ /* 0x000fe20000000000 */
[----:B------:R-:W-:-:S05]  /*0360*/  @P3 IMAD.MOV.U32 R15, RZ, RZ, 0x4002d97c ;  /* 0x4002d97cff0f3424 */ /* 0x000fca00078e00ff */
[----:B------:R-:W-:Y:S01]  /*0370*/  DFMA R12, R10, R12, UR6 ;  /* 0x000000060a0c7e2b */ /* 0x000fe2000800000c */
[----:B------:R-:W-:Y:S01]  /*0380*/  UMOV UR6, 0xabc7cf0d ;  /* 0xabc7cf0d00067882 */ /* 0x000fe20000000000 */
[----:B------:R-:W-:-:S06]  /*0390*/  UMOV UR7, 0x3f82cf5a ;  /* 0x3f82cf5a00077882 */ /* 0x000fcc0000000000 */
[----:B------:R-:W-:Y:S01]  /*03a0*/  DFMA R12, R10, R12, -UR6 ;  /* 0x800000060a0c7e2b */ /* 0x000fe2000800000c */
[----:B------:R-:W-:Y:S01]  /*03b0*/  UMOV UR6, 0xb2a3bfde ;  /* 0xb2a3bfde00067882 */ /* 0x000fe20000000000 */
[----:B------:R-:W-:-:S06]  /*03c0*/  UMOV UR7, 0x3f9162b0 ;  /* 0x3f9162b000077882 */ /* 0x000fcc0000000000 */
        /* <DEDUP_REMOVED lines=39> */
[----:B------:R-:W-:-:S08]  /*0640*/  DFMA R12, R10, R12, -UR6 ;  /* 0x800000060a0c7e2b */ /* 0x000fd0000800000c */
[----:B------:R-:W-:Y:S01]  /*0650*/  DMUL R12, R10, R12 ;  /* 0x0000000c0a0c7228 */ /* 0x000fe20000000000 */
[----:B------:R-:W-:Y:S02]  /*0660*/  @!P1 IMAD.MOV.U32 R10, RZ, RZ, 0x54442d18 ;  /* 0x54442d18ff0a9424 */ /* 0x000fe400078e00ff */
[----:B------:R-:W-:-:S05]  /*0670*/  @!P1 IMAD.MOV.U32 R11, RZ, RZ, 0x400921fb ;  /* 0x400921fbff0b9424 */ /* 0x000fca00078e00ff */
[----:B------:R-:W-:-:S08]  /*0680*/  DFMA R12, R12, R2, R2 ;  /* 0x000000020c0c722b */ /* 0x000fd00000000002 */
[----:B------:R-:W-:Y:S02]  /*0690*/  @P1 DADD R2, -RZ, -R12 ;  /* 0x00000000ff021229 */ /* 0x000fe4000000090c */
[----:B------:R-:W-:-:S08]  /*06a0*/  @!P1 DADD R10, -R12, R10 ;  /* 0x000000000c0a9229 */ /* 0x000fd0000000010a */
[----:B------:R-:W-:Y:S01]  /*06b0*/  @P1 FSEL R8, R12, R2, !P0 ;  /* 0x000000020c081208 */ /* 0x000fe20004000000 */
[----:B------:R-:W-:Y:S01]  /*06c0*/  @P1 IMAD.MOV.U32 R2, RZ, RZ, 0x54442d18 ;  /* 0x54442d18ff021424 */ /* 0x000fe200078e00ff */
[----:B------:R-:W-:Y:S01]  /*06d0*/  @P1 FSEL R9, R13, R3, !P0 ;  /* 0x000000030d091208 */ /* 0x000fe20004000000 */
[----:B------:R-:W-:Y:S01]  /*06e0*/  @P1 IMAD.MOV.U32 R3, RZ, RZ, 0x3ff921fb ;  /* 0x3ff921fbff031424 */ /* 0x000fe200078e00ff */
[----:B------:R-:W-:-:S04]  /*06f0*/  @!P1 PLOP3.LUT P0, PT, P2, PT, PT, 0x80, 0x8 ;  /* 0x000000000008981c */ /* 0x000fc8000170f070 */
[----:B------:R-:W-:Y:S01]  /*0700*/  @P3 FSEL R15, R15, 1.8213495016098022461, !P0 ;  /* 0x3fe921fb0f0f3808 */ /* 0x000fe20004000000 */
[----:B------:R-:W-:Y:S01]  /*0710*/  @P1 DADD R8, R8, R2 ;  /* 0x0000000008081229 */ /* 0x000fe20000000002 */
[----:B------:R-:W0:Y:S05]  /*0720*/  LDC.64 R2, c[0x0][0x390] ;  /* 0x0000e400ff027b82 */ /* 0x000e2a0000000a00 */
[----:B------:R-:W-:Y:S02]  /*0730*/  @!P1 FSEL R8, R10, R12, !P0 ;  /* 0x0000000c0a089208 */ /* 0x000fe40004000000 */
[----:B------:R-:W-:Y:S01]  /*0740*/  @!P1 FSEL R9, R11, R13, !P0 ;  /* 0x0000000d0b099208 */ /* 0x000fe20004000000 */
[C-C-:B------:R-:W-:Y:S01]  /*0750*/  @P3 DSETP.NEU.AND P1, PT, |R4|.reuse, |R6|.reuse, PT ;  /* 0x400000060400322a */ /* 0x140fe20003f2d200 */
[----:B------:R-:W-:Y:S01]  /*0760*/  @P3 IMAD.MOV.U32 R13, RZ, RZ, 0x7f3321d2 ;  /* 0x7f3321d2ff0d3424 */ /* 0x000fe200078e00ff */
[----:B------:R-:W-:Y:S01]  /*0770*/  DADD R10, |R4|, |R6| ;  /* 0x00000000040a7229 */ /* 0x000fe20000000606 */
[----:B------:R-:W-:-:S03]  /*0780*/  @!P3 FSEL R5, RZ, 2.1426990032196044922, P0 ;  /* 0x400921fbff05b808 */ /* 0x000fc60000000000 */
[----:B------:R-:W-:Y:S02]  /*0790*/  @P3 FSEL R13, R13, 3.37028055040000000000e+12, !P0 ;  /* 0x54442d180d0d3808 */ /* 0x000fe40004000000 */
[----:B------:R-:W-:Y:S02]  /*07a0*/  @P3 FSEL R9, R15, R9, !P1 ;  /* 0x000000090f093208 */ /* 0x000fe40004800000 */
[----:B------:R-:W-:Y:S02]  /*07b0*/  @P3 FSEL R6, R13, R8, !P1 ;  /* 0x000000080d063208 */ /* 0x000fe40004800000 */
[----:B------:R-:W-:Y:S01]  /*07c0*/  @!P3 FSEL R4, RZ, 3.37028055040000000000e+12, P0 ;  /* 0x54442d18ff04b808 */ /* 0x000fe20000000000 */
[----:B------:R-:W-:Y:S01]  /*07d0*/  @P3 IMAD.MOV.U32 R5, RZ, RZ, R9 ;  /* 0x000000ffff053224 */ /* 0x000fe200078e0009 */
[----:B------:R-:W-:Y:S01]  /*07e0*/  DSETP.NAN.AND P0, PT, R10, R10, PT ;  /* 0x0000000a0a00722a */ /* 0x000fe20003f08000 */
[----:B------:R-:W-:Y:S02]  /*07f0*/  @P3 IMAD.MOV.U32 R4, RZ, RZ, R6 ;  /* 0x000000ffff043224 */ /* 0x000fe400078e0006 */
[----:B0-----:R-:W-:Y:S01]  /*0800*/  IMAD.WIDE R2, R0, 0x8, R2 ;  /* 0x0000000800027825 */ /* 0x001fe200078e0202 */
[----:B------:R-:W-:-:S02]  /*0810*/  LOP3.LUT R7, R5, 0x80000000, R7, 0xb8, !PT ;  /* 0x8000000005077812 */ /* 0x000fc400078eb807 */
[----:B------:R-:W-:Y:S02]  /*0820*/  FSEL R4, R10, R4, P0 ;  /* 0x000000040a047208 */ /* 0x000fe40000000000 */
[----:B------:R-:W-:-:S05]  /*0830*/  FSEL R5, R11, R7, P0 ;  /* 0x000000070b057208 */ /* 0x000fca0000000000 */
[----:B------:R-:W-:Y:S01]  /*0840*/  STG.E.64 desc[UR4][R2.64], R4 ;  /* 0x0000000402007986 */ /* 0x000fe2000c101b04 */
[----:B------:R-:W-:Y:S05]  /*0850*/  EXIT ;  /* 0x000000000000794d */ /* 0x000fea0003800000 */
        .weak           $__internal_3_$__cuda_sm20_div_rn_f64_full
        .type           $__internal_3_$__cuda_sm20_div_rn_f64_full,@function
        .size           $__internal_3_$__cuda_sm20_div_rn_f64_full,(.L_x_190 - $__internal_3_$__cuda_sm20_div_rn_f64_full)
$__internal_3_$__cuda_sm20_div_rn_f64_full:
[C---:B------:R-:W-:Y:S01]  /*0860*/  FSETP.GEU.AND P0, PT, |R9|.reuse, 1.469367938527859385e-39, PT ;  /* 0x001000000900780b */ /* 0x040fe20003f0e200 */
[----:B------:R-:W-:Y:S01]  /*0870*/  IMAD.MOV.U32 R18, RZ, RZ, 0x1 ;  /* 0x00000001ff127424 */ /* 0x000fe200078e00ff */
[----:B------:R-:W-:Y:S01]  /*0880*/  LOP3.LUT R2, R9, 0x800fffff, RZ, 0xc0, !PT ;  /* 0x800fffff09027812 */ /* 0x000fe200078ec0ff */
[----:B------:R-:W-:Y:S01]  /*0890*/  BSSY.RECONVERGENT B1, `(.L_x_111) ;  /* 0x0000054000017945 */ /* 0x000fe20003800200 */
[C---:B------:R-:W-:Y:S02]  /*08a0*/  FSETP.GEU.AND P3, PT, |R11|.reuse, 1.469367938527859385e-39, PT ;  /* 0x001000000b00780b */ /* 0x040fe40003f6e200 */
        /* <DEDUP_REMOVED lines=9> */
[----:B------:R-:W-:Y:S01]  /*0940*/  @!P3 ISETP.GE.U32.AND P4, PT, R15, R16, PT ;  /* 0x000000100f00b20c */ /* 0x000fe20003f86070 */
[----:B------:R-:W-:Y:S01]  /*0950*/  IMAD.MOV.U32 R16, RZ, RZ, 0x1ca00000 ;  /* 0x1ca00000ff107424 */ /* 0x000fe200078e00ff */
[----:B------:R-:W-:-:S04]  /*0960*/  @!P0 LOP3.LUT R24, R3, 0x7ff00000, RZ, 0xc0, !PT ;  /* 0x7ff0000003188812 */ /* 0x000fc800078ec0ff */
[----:B------:R-:W-:Y:S01]  /*0970*/  @!P3 SEL R17, R16, 0x63400000, !P4 ;  /* 0x634000001011b807 */ /* 0x000fe20006000000 */
[----:B------:R-:W-:-:S03]  /*0980*/  VIADD R25, R24, 0xffffffff ;  /* 0xffffffff18197836 */ /* 0x000fc60000000000 */
[----:B------:R-:W-:-:S04]  /*0990*/  @!P3 LOP3.LUT R17, R17, 0x80000000, R11, 0xf8, !PT ;  /* 0x800000001111b812 */ /* 0x000fc800078ef80b */
[----:B------:R-:W-:Y:S01]  /*09a0*/  @!P3 LOP3.LUT R21, R17, 0x100000, RZ, 0xfc, !PT ;  /* 0x001000001115b812 */ /* 0x000fe200078efcff */
[----:B0-----:R-:W-:Y:S01]  /*09b0*/  DFMA R12, R18, -R2, 1 ;  /* 0x3ff00000120c742b */ /* 0x001fe20000000802 */
[----:B------:R-:W-:-:S07]  /*09c0*/  IMAD.MOV.U32 R17, RZ, RZ, R15 ;  /* 0x000000ffff117224 */ /* 0x000fce00078e000f */
[----:B------:R-:W-:-:S08]  /*09d0*/  DFMA R12, R12, R12, R12 ;  /* 0x0000000c0c0c722b */ /* 0x000fd0000000000c */
[----:B------:R-:W-:Y:S01]  /*09e0*/  DFMA R18, R18, R12, R18 ;  /* 0x0000000c1212722b */ /* 0x000fe20000000012 */
[----:B------:R-:W-:Y:S01]  /*09f0*/  SEL R13, R16, 0x63400000, !P2 ;  /* 0x63400000100d7807 */ /* 0x000fe20005000000 */
[----:B------:R-:W-:-:S03]  /*0a00*/  IMAD.MOV.U32 R12, RZ, RZ, R10 ;  /* 0x000000ffff0c7224 */ /* 0x000fc600078e000a */
[----:B------:R-:W-:-:S03]  /*0a10*/  LOP3.LUT R13, R13, 0x800fffff, R11, 0xf8, !PT ;  /* 0x800fffff0d0d7812 */ /* 0x000fc600078ef80b */
[----:B------:R-:W-:-:S03]  /*0a20*/  DFMA R22, R18, -R2, 1 ;  /* 0x3ff000001216742b */ /* 0x000fc60000000802 */
[----:B------:R-:W-:-:S05]  /*0a30*/  @!P3 DFMA R12, R12, 2, -R20 ;  /* 0x400000000c0cb82b */ /* 0x000fca0000000814 */
[----:B------:R-:W-:-:S05]  /*0a40*/  DFMA R22, R18, R22, R18 ;  /* 0x000000161216722b */ /* 0x000fca0000000012 */
[----:B------:R-:W-:-:S03]  /*0a50*/  @!P3 LOP3.LUT R17, R13, 0x7ff00000, RZ, 0xc0, !PT ;  /* 0x7ff000000d11b812 */ /* 0x000fc600078ec0ff */
[----:B------:R-:W-:Y:S02]  /*0a60*/  DMUL R18, R22, R12 ;  /* 0x0000000c16127228 */ /* 0x000fe40000000000 */
[----:B------:R-:W-:-:S05]  /*0a70*/  VIADD R20, R17, 0xffffffff ;  /* 0xffffffff11147836 */ /* 0x000fca0000000000 */
[----:B------:R-:W-:Y:S01]  /*0a80*/  ISETP.GT.U32.AND P0, PT, R20, 0x7feffffe, PT ;  /* 0x7feffffe1400780c */ /* 0x000fe20003f04070 */
[----:B------:R-:W-:-:S03]  /*0a90*/  DFMA R20, R18, -R2, R12 ;  /* 0x800000021214722b */ /* 0x000fc6000000000c */
[----:B------:R-:W-:-:S05]  /*0aa0*/  ISETP.GT.U32.OR P0, PT, R25, 0x7feffffe, P0 ;  /* 0x7feffffe1900780c */ /* 0x000fca0000704470 */
[----:B------:R-:W-:-:S08]  /*0ab0*/  DFMA R20, R22, R20, R18 ;  /* 0x000000141614722b */ /* 0x000fd00000000012 */
[----:B------:R-:W-:Y:S05]  /*0ac0*/  @P0 BRA `(.L_x_112) ;  /* 0x00000000006c0947 */ /* 0x000fea0003800000 */
[----:B------:R-:W-:-:S04]  /*0ad0*/  LOP3.LUT R18, R9, 0x7ff00000, RZ, 0xc0, !PT ;  /* 0x7ff0000009127812 */ /* 0x000fc800078ec0ff */
[CC--:B------:R-:W-:Y:S02]  /*0ae0*/  VIADDMNMX R10, R15.reuse, -R18.reuse, 0xb9600000, !PT ;  /* 0xb96000000f0a7446 */ /* 0x0c0fe40007800912 */
[----:B------:R-:W-:Y:S02]  /*0af0*/  ISETP.GE.U32.AND P0, PT, R15, R18, PT ;  /* 0x000000120f00720c */ /* 0x000fe40003f06070 */
[----:B------:R-:W-:Y:S02]  /*0b00*/  VIMNMX R10, PT, PT, R10, 0x46a00000, PT ;  /* 0x46a000000a0a7848 */ /* 0x000fe40003fe0100 */
[----:B------:R-:W-:Y:S01]  /*0b10*/  SEL R11, R16, 0x63400000, !P0 ;  /* 0x63400000100b7807 */ /* 0x000fe20004000000 */
[----:B------:R-:W-:-:S04]  /*0b20*/  IMAD.MOV.U32 R16, RZ, RZ, RZ ;  /* 0x000000ffff107224 */ /* 0x000fc800078e00ff */
[----:B------:R-:W-:-:S04]  /*0b30*/  IMAD.IADD R10, R10, 0x1, -R11 ;  /* 0x000000010a0a7824 */ /* 0x000fc800078e0a0b */
        /* <DEDUP_REMOVED lines=20> */
.L_x_112:
        /* <DEDUP_REMOVED lines=16> */
.L_x_115:
[----:B------:R-:W-:Y:S01]  /*0d80*/  LOP3.LUT R19, R9, 0x80000, RZ, 0xfc, !PT ;  /* 0x0008000009137812 */ /* 0x000fe200078efcff */
[----:B------:R-:W-:Y:S01]  /*0d90*/  IMAD.MOV.U32 R18, RZ, RZ, R8 ;  /* 0x000000ffff127224 */ /* 0x000fe200078e0008 */
[----:B------:R-:W-:Y:S06]  /*0da0*/  BRA `(.L_x_113) ;  /* 0x0000000000087947 */ /* 0x000fec0003800000 */
.L_x_114:
[----:B------:R-:W-:Y:S01]  /*0db0*/  LOP3.LUT R19, R11, 0x80000, RZ, 0xfc, !PT ;  /* 0x000800000b137812 */ /* 0x000fe200078efcff */
[----:B------:R-:W-:-:S07]  /*0dc0*/  IMAD.MOV.U32 R18, RZ, RZ, R10 ;  /* 0x000000ffff127224 */ /* 0x000fce00078e000a */
.L_x_113:
[----:B------:R-:W-:Y:S05]  /*0dd0*/  BSYNC.RECONVERGENT B1 ;  /* 0x0000000000017941 */ /* 0x000fea0003800200 */
.L_x_111:
[----:B------:R-:W-:Y:S02]  /*0de0*/  IMAD.MOV.U32 R15, RZ, RZ, 0x0 ;  /* 0x00000000ff0f7424 */ /* 0x000fe400078e00ff */
[----:B------:R-:W-:Y:S02]  /*0df0*/  IMAD.MOV.U32 R2, RZ, RZ, R18 ;  /* 0x000000ffff027224 */ /* 0x000fe400078e0012 */
[----:B------:R-:W-:Y:S01]  /*0e00*/  IMAD.MOV.U32 R3, RZ, RZ, R19 ;  /* 0x000000ffff037224 */ /* 0x000fe200078e0013 */
[----:B------:R-:W-:Y:S06]  /*0e10*/  RET.REL.NODEC R14 `(extract_quantum_phases) ;  /* 0xfffffff00e787950 */ /* 0x000fec0003c3ffff */
.L_x_116:
        /* <DEDUP_REMOVED lines=14> */
.L_x_190:


//--------------------- .text.normalize_amplitudes --------------------------
	.section	.text.normalize_amplitudes,"ax",@progbits
	.align	128
        .global         normalize_amplitudes
        .type           normalize_amplitudes,@function
        .size           normalize_amplitudes,(.L_x_191 - normalize_amplitudes)
        .other          normalize_amplitudes,@"STO_CUDA_ENTRY STV_DEFAULT"
normalize_amplitudes:
.text.normalize_amplitudes:
[----:B------:R-:W-:Y:S01]  /*0000*/  LDC R1, c[0x0][0x37c] ;  /* 0x0000df00ff017b82 */ /* 0x000fe20000000800 */
[----:B------:R-:W0:Y:S07]  /*0010*/  S2R R3, SR_TID.X ;  /* 0x0000000000037919 */ /* 0x000e2e0000002100 */
[----:B------:R-:W1:Y:S01]  /*0020*/  LDC.64 R12, c[0x0][0x398] ;  /* 0x0000e600ff0c7b82 */ /* 0x000e620000000a00 */
[----:B------:R-:W2:Y:S01]  /*0030*/  LDCU UR5, c[0x0][0x390] ;  /* 0x00007200ff0577ac */ /* 0x000ea20008000800 */
[----:B------:R-:W-:Y:S01]  /*0040*/  UMOV UR6, 0xd9d7bdbb ;  /* 0xd9d7bdbb00067882 */ /* 0x000fe20000000000 */
[----:B------:R-:W-:-:S05]  /*0050*/  UMOV UR7, 0x3ddb7cdf ;  /* 0x3ddb7cdf00077882 */ /* 0x000fca0000000000 */
[----:B------:R-:W0:Y:S08]  /*0060*/  S2UR UR4, SR_CTAID.X ;  /* 0x00000000000479c3 */ /* 0x000e300000002500 */
[----:B------:R-:W0:Y:S01]  /*0070*/  LDC R6, c[0x0][0x360] ;  /* 0x0000d800ff067b82 */ /* 0x000e220000000800 */
[----:B-1----:R-:W-:Y:S01]  /*0080*/  DSETP.GT.AND P0, PT, R12, UR6, PT ;  /* 0x000000060c007e2a */ /* 0x002fe2000bf04000 */
[----:B0-----:R-:W-:-:S05]  /*0090*/  IMAD R6, R6, UR4, R3 ;  /* 0x0000000406067c24 */ /* 0x001fca000f8e0203 */
[----:B--2---:R-:W-:-:S13]  /*00a0*/  ISETP.GE.OR P0, PT, R6, UR5, !P0 ;  /* 0x0000000506007c0c */ /* 0x004fda000c706670 */
[----:B------:R-:W-:Y:S05]  /*00b0*/  @P0 EXIT ;  /* 0x000000000000094d */ /* 0x000fea0003800000 */
[----:B------:R-:W0:Y:S01]  /*00c0*/  LDC.64 R4, c[0x0][0x380] ;  /* 0x0000e000ff047b82 */ /* 0x000e220000000a00 */
[----:B------:R-:W1:Y:S01]  /*00d0*/  LDCU.64 UR4, c[0x0][0x358] ;  /* 0x00006b00ff0477ac */ /* 0x000e620008000a00 */
[----:B------:R-:W2:Y:S01]  /*00e0*/  LDCU UR6, c[0x0][0x39c] ;  /* 0x00007380ff0677ac */ /* 0x000ea20008000800 */
[----:B0-----:R-:W-:-:S05]  /*00f0*/  IMAD.WIDE R4, R6, 0x8, R4 ;  /* 0x0000000806047825 */ /* 0x001fca00078e0204 */
[----:B-1----:R-:W3:Y:S01]  /*0100*/  LDG.E.64 R10, desc[UR4][R4.64] ;  /* 0x00000004040a7981 */ /* 0x002ee2000c1e1b00 */
[----:B--2---:R-:W0:Y:S01]  /*0110*/  MUFU.RCP64H R3, UR6 ;  /* 0x0000000600037d08 */ /* 0x004e220008001800 */
[----:B------:R-:W-:Y:S01]  /*0120*/  IMAD.MOV.U32 R2, RZ, RZ, 0x1 ;  /* 0x00000001ff027424 */ /* 0x000fe200078e00ff */
[----:B------:R-:W-:Y:S05]  /*0130*/  BSSY.RECONVERGENT B0, `(.L_x_117) ;  /* 0x0000011000007945 */ /* 0x000fea0003800200 */
[----:B0-----:R-:W-:-:S08]  /*0140*/  DFMA R8, R2, -R12, 1 ;  /* 0x3ff000000208742b */ /* 0x001fd0000000080c */
[----:B------:R-:W-:-:S08]  /*0150*/  DFMA R8, R8, R8, R8 ;  /* 0x000000080808722b */ /* 0x000fd00000000008 */
[----:B------:R-:W-:-:S08]  /*0160*/  DFMA R8, R2, R8, R2 ;  /* 0x000000080208722b */ /* 0x000fd00000000002 */
[----:B------:R-:W-:-:S08]  /*0170*/  DFMA R2, R8, -R12, 1 ;  /* 0x3ff000000802742b */ /* 0x000fd0000000080c */
[----:B------:R-:W-:-:S08]  /*0180*/  DFMA R2, R8, R2, R8 ;  /* 0x000000020802722b */ /* 0x000fd00000000008 */
[----:B---3--:R-:W-:Y:S01]  /*0190*/  DMUL R8, R10, R2 ;  /* 0x000000020a087228 */ /* 0x008fe20000000000 */
[----:B------:R-:W-:-:S07]  /*01a0*/  FSETP.GEU.AND P1, PT, |R11|, 6.5827683646048100446e-37, PT ;  /* 0x036000000b00780b */ /* 0x000fce0003f2e200 */
[----:B------:R-:W-:-:S08]  /*01b0*/  DFMA R12, R8, -R12, R10 ;  /* 0x8000000c080c722b */ /* 0x000fd0000000000a */
[----:B------:R-:W-:Y:S01]  /*01c0*/  DFMA R2, R2, R12, R8 ;  /* 0x0000000c0202722b */ /* 0x000fe20000000008 */
[----:B------:R-:W0:Y:S09]  /*01d0*/  LDC R9, c[0x0][0x39c] ;  /* 0x0000e700ff097b82 */ /* 0x000e320000000800 */
[----:B------:R-:W-:Y:S01]  /*01e0*/  FFMA R0, RZ, UR6, R3 ;  /* 0x00000006ff007c23 */ /* 0x000fe20008000003 */
[----:B------:R-:W1:Y:S04]  /*01f0*/  LDCU UR6, c[0x0][0x398] ;  /* 0x00007300ff0677ac */ /* 0x000e680008000800 */
[----:B------:R-:W-:-:S13]  /*0200*/  FSETP.GT.AND P0, PT, |R0|, 1.469367938527859385e-39, PT ;  /* 0x001000000000780b */ /* 0x000fda0003f04200 */
[----:B------:R-:W-:Y:S05]  /*0210*/  @P0 BRA P1, `(.L_x_118) ;  /* 0x0000000000080947 */ /* 0x000fea0000800000 */
[----:B------:R-:W-:-:S07]  /*0220*/  MOV R16, 0x240 ;  /* 0x0000024000107802 */ /* 0x000fce0000000f00 */
[----:B01----:R-:W-:Y:S05]  /*0230*/  CALL.REL.NOINC `($__internal_4_$__cuda_sm20_div_rn_f64_full) ;  /* 0x00000000006c7944 */ /* 0x003fea0003c00000 */
.L_x_118:
[----:B-1----:R-:W-:Y:S05]  /*0240*/  BSYNC.RECONVERGENT B0 ;  /* 0x0000000000007941 */ /* 0x002fea0003800200 */
.L_x_117:
[----:B------:R-:W1:Y:S01]  /*0250*/  LDC.64 R10, c[0x0][0x388] ;  /* 0x0000e200ff0a7b82 */ /* 0x000e620000000a00 */
[----:B------:R2:W-:Y:S01]  /*0260*/  STG.E.64 desc[UR4][R4.64], R2 ;  /* 0x0000000204007986 */ /* 0x0005e2000c101b04 */
[----:B------:R-:W3:Y:S06]  /*0270*/  LDCU UR7, c[0x0][0x39c] ;  /* 0x00007380ff0777ac */ /* 0x000eec0008000800 */
[----:B------:R-:W4:Y:S01]  /*0280*/  LDC.64 R14, c[0x0][0x398] ;  /* 0x0000e600ff0e7b82 */ /* 0x000f220000000a00 */
[----:B-1----:R-:W-:-:S05]  /*0290*/  IMAD.WIDE R6, R6, 0x8, R10 ;  /* 0x0000000806067825 */ /* 0x002fca00078e020a */
[----:B------:R-:W2:Y:S01]  /*02a0*/  LDG.E.64 R10, desc[UR4][R6.64] ;  /* 0x00000004060a7981 */ /* 0x000ea2000c1e1b00 */
[----:B---3--:R-:W4:Y:S01]  /*02b0*/  MUFU.RCP64H R13, UR7 ;  /* 0x00000007000d7d08 */ /* 0x008f220008001800 */
[----:B------:R-:W-:Y:S01]  /*02c0*/  IMAD.MOV.U32 R12, RZ, RZ, 0x1 ;  /* 0x00000001ff0c7424 */ /* 0x000fe200078e00ff */
[----:B------:R-:W-:Y:S05]  /*02d0*/  BSSY.RECONVERGENT B0, `(.L_x_119) ;  /* 0x000000f000007945 */ /* 0x000fea0003800200 */
[----:B----4-:R-:W-:-:S08]  /*02e0*/  DFMA R16, R12, -R14, 1 ;  /* 0x3ff000000c10742b */ /* 0x010fd0000000080e */
[----:B------:R-:W-:-:S08]  /*02f0*/  DFMA R16, R16, R16, R16 ;  /* 0x000000101010722b */ /* 0x000fd00000000010 */
[----:B------:R-:W-:-:S08]  /*0300*/  DFMA R16, R12, R16, R12 ;  /* 0x000000100c10722b */ /* 0x000fd0000000000c */
[----:B------:R-:W-:-:S08]  /*0310*/  DFMA R12, R16, -R14, 1 ;  /* 0x3ff00000100c742b */ /* 0x000fd0000000080e */
[----:B------:R-:W-:-:S08]  /*0320*/  DFMA R12, R16, R12, R16 ;  /* 0x0000000c100c722b */ /* 0x000fd00000000010 */
[----:B--2---:R-:W-:Y:S01]  /*0330*/  DMUL R2, R12, R10 ;  /* 0x0000000a0c027228 */ /* 0x004fe20000000000 */
[----:B------:R-:W-:-:S07]  /*0340*/  FSETP.GEU.AND P1, PT, |R11|, 6.5827683646048100446e-37, PT ;  /* 0x036000000b00780b */ /* 0x000fce0003f2e200 */
[----:B------:R-:W-:-:S08]  /*0350*/  DFMA R4, R2, -R14, R10 ;  /* 0x8000000e0204722b */ /* 0x000fd0000000000a */
[----:B------:R-:W-:-:S10]  /*0360*/  DFMA R2, R12, R4, R2 ;  /* 0x000000040c02722b */ /* 0x000fd40000000002 */
[----:B------:R-:W-:-:S05]  /*0370*/  FFMA R0, RZ, UR7, R3 ;  /* 0x00000007ff007c23 */ /* 0x000fca0008000003 */
[----:B------:R-:W-:-:S13]  /*0380*/  FSETP.GT.AND P0, PT, |R0|, 1.469367938527859385e-39, PT ;  /* 0x001000000000780b */ /* 0x000fda0003f04200 */
[----:B------:R-:W-:Y:S05]  /*0390*/  @P0 BRA P1, `(.L_x_120) ;  /* 0x0000000000080947 */ /* 0x000fea0000800000 */
[----:B------:R-:W-:-:S07]  /*03a0*/  MOV R16, 0x3c0 ;  /* 0x000003c000107802 */ /* 0x000fce0000000f00 */
[----:B0-----:R-:W-:Y:S05]  /*03b0*/  CALL.REL.NOINC `($__internal_4_$__cuda_sm20_div_rn_f64_full) ;  /* 0x00000000000c7944 */ /* 0x001fea0003c00000 */
.L_x_120:
[----:B------:R-:W-:Y:S05]  /*03c0*/  BSYNC.RECONVERGENT B0 ;  /* 0x0000000000007941 */ /* 0x000fea0003800200 */
.L_x_119:
[----:B------:R-:W-:Y:S01]  /*03d0*/  STG.E.64 desc[UR4][R6.64], R2 ;  /* 0x0000000206007986 */ /* 0x000fe2000c101b04 */
[----:B------:R-:W-:Y:S05]  /*03e0*/  EXIT ;  /* 0x000000000000794d */ /* 0x000fea0003800000 */
        .weak           $__internal_4_$__cuda_sm20_div_rn_f64_full
        .type           $__internal_4_$__cuda_sm20_div_rn_f64_full,@function
        .size           $__internal_4_$__cuda_sm20_div_rn_f64_full,(.L_x_191 - $__internal_4_$__cuda_sm20_div_rn_f64_full)
$__internal_4_$__cuda_sm20_div_rn_f64_full:
[C---:B------:R-:W-:Y:S01]  /*03f0*/  FSETP.GEU.AND P0, PT, |R9|.reuse, 1.469367938527859385e-39, PT ;  /* 0x001000000900780b */ /* 0x040fe20003f0e200 */
[----:B------:R-:W-:Y:S01]  /*0400*/  IMAD.U32 R8, RZ, RZ, UR6 ;  /* 0x00000006ff087e24 */ /* 0x000fe2000f8e00ff */
[----:B------:R-:W-:Y:S01]  /*0410*/  LOP3.LUT R0, R9, 0x800fffff, RZ, 0xc0, !PT ;  /* 0x800fffff09007812 */ /* 0x000fe200078ec0ff */
[----:B------:R-:W-:Y:S01]  /*0420*/  IMAD.U32 R2, RZ, RZ, UR6 ;  /* 0x00000006ff027e24 */ /* 0x000fe2000f8e00ff */
[C---:B------:R-:W-:Y:S01]  /*0430*/  FSETP.GEU.AND P2, PT, |R11|.reuse, 1.469367938527859385e-39, PT ;  /* 0x001000000b00780b */ /* 0x040fe20003f4e200 */
[----:B------:R-:W-:Y:S01]  /*0440*/  IMAD.MOV.U32 R18, RZ, RZ, 0x1 ;  /* 0x00000001ff127424 */ /* 0x000fe200078e00ff */
[----:B------:R-:W-:Y:S01]  /*0450*/  LOP3.LUT R3, R0, 0x3ff00000, RZ, 0xfc, !PT ;  /* 0x3ff0000000037812 */ /* 0x000fe200078efcff */
[----:B------:R-:W-:Y:S01]  /*0460*/  IMAD.MOV.U32 R0, RZ, RZ, 0x1ca00000 ;  /* 0x1ca00000ff007424 */ /* 0x000fe200078e00ff */
[----:B------:R-:W-:Y:S01]  /*0470*/  LOP3.LUT R14, R11, 0x7ff00000, RZ, 0xc0, !PT ;  /* 0x7ff000000b0e7812 */ /* 0x000fe200078ec0ff */
[----:B------:R-:W-:Y:S01]  /*0480*/  BSSY.RECONVERGENT B1, `(.L_x_121) ;  /* 0x0000050000017945 */ /* 0x000fe20003800200 */
[----:B------:R-:W-:-:S03]  /*0490*/  LOP3.LUT R15, R9, 0x7ff00000, RZ, 0xc0, !PT ;  /* 0x7ff00000090f7812 */ /* 0x000fc600078ec0ff */
[----:B------:R-:W-:Y:S01]  /*04a0*/  @!P0 DMUL R2, R8, 8.98846567431157953865e+307 ;  /* 0x7fe0000008028828 */ /* 0x000fe20000000000 */
[C---:B------:R-:W-:Y:S01]  /*04b0*/  ISETP.GE.U32.AND P1, PT, R14.reuse, R15, PT ;  /* 0x0000000f0e00720c */ /* 0x040fe20003f26070 */
[----:B------:R-:W-:Y:S02]  /*04c0*/  IMAD.MOV.U32 R24, RZ, RZ, R15 ;  /* 0x000000ffff187224 */ /* 0x000fe400078e000f */
[----:B------:R-:W-:Y:S01]  /*04d0*/  @!P2 LOP3.LUT R17, R9, 0x7ff00000, RZ, 0xc0, !PT ;  /* 0x7ff000000911a812 */ /* 0x000fe200078ec0ff */
[----:B------:R-:W-:Y:S01]  /*04e0*/  @!P2 IMAD.MOV.U32 R22, RZ, RZ, RZ ;  /* 0x000000ffff16a224 */ /* 0x000fe200078e00ff */
[----:B------:R-:W0:Y:S02]  /*04f0*/  MUFU.RCP64H R19, R3 ;  /* 0x0000000300137308 */ /* 0x000e240000001800 */
[----:B------:R-:W-:Y:S02]  /*0500*/  @!P2 ISETP.GE.U32.AND P3, PT, R14, R17, PT ;  /* 0x000000110e00a20c */ /* 0x000fe40003f66070 */
[----:B------:R-:W-:-:S02]  /*0510*/  @!P0 LOP3.LUT R24, R3, 0x7ff00000, RZ, 0xc0, !PT ;  /* 0x7ff0000003188812 */ /* 0x000fc400078ec0ff */
[----:B------:R-:W-:-:S03]  /*0520*/  @!P2 SEL R17, R0, 0x63400000, !P3 ;  /* 0x634000000011a807 */ /* 0x000fc60005800000 */
[----:B------:R-:W-:Y:S01]  /*0530*/  VIADD R25, R24, 0xffffffff ;  /* 0xffffffff18197836 */ /* 0x000fe20000000000 */
[----:B------:R-:W-:-:S04]  /*0540*/  @!P2 LOP3.LUT R17, R17, 0x80000000, R11, 0xf8, !PT ;  /* 0x800000001111a812 */ /* 0x000fc800078ef80b */
[----:B------:R-:W-:Y:S01]  /*0550*/  @!P2 LOP3.LUT R23, R17, 0x100000, RZ, 0xfc, !PT ;  /* 0x001000001117a812 */ /* 0x000fe200078efcff */
[----:B------:R-:W-:Y:S01]  /*0560*/  IMAD.MOV.U32 R17, RZ, RZ, R14 ;  /* 0x000000ffff117224 */ /* 0x000fe200078e000e */
[----:B0-----:R-:W-:-:S08]  /*0570*/  DFMA R12, R18, -R2, 1 ;  /* 0x3ff00000120c742b */ /* 0x001fd00000000802 */
        /* <DEDUP_REMOVED lines=43> */
.L_x_122:
        /* <DEDUP_REMOVED lines=16> */
.L_x_125:
[----:B------:R-:W-:Y:S01]  /*0930*/  LOP3.LUT R15, R9, 0x80000, RZ, 0xfc, !PT ;  /* 0x00080000090f7812 */ /* 0x000fe200078efcff */
[----:B------:R-:W-:Y:S01]  /*0940*/  IMAD.MOV.U32 R14, RZ, RZ, R8 ;  /* 0x000000ffff0e7224 */ /* 0x000fe200078e0008 */
[----:B------:R-:W-:Y:S06]  /*0950*/  BRA `(.L_x_123) ;  /* 0x0000000000087947 */ /* 0x000fec0003800000 */
.L_x_124:
[----:B------:R-:W-:Y:S01]  /*0960*/  LOP3.LUT R15, R11, 0x80000, RZ, 0xfc, !PT ;  /* 0x000800000b0f7812 */ /* 0x000fe200078efcff */
[----:B------:R-:W-:-:S07]  /*0970*/  IMAD.MOV.U32 R14, RZ, RZ, R10 ;  /* 0x000000ffff0e7224 */ /* 0x000fce00078e000a */
.L_x_123:
[----:B------:R-:W-:Y:S05]  /*0980*/  BSYNC.RECONVERGENT B1 ;  /* 0x0000000000017941 */ /* 0x000fea0003800200 */
.L_x_121:
[----:B------:R-:W-:Y:S02]  /*0990*/  IMAD.MOV.U32 R17, RZ, RZ, 0x0 ;  /* 0x00000000ff117424 */ /* 0x000fe400078e00ff */
[----:B------:R-:W-:Y:S02]  /*09a0*/  IMAD.MOV.U32 R2, RZ, RZ, R14 ;  /* 0x000000ffff027224 */ /* 0x000fe400078e000e */
[----:B------:R-:W-:Y:S01]  /*09b0*/  IMAD.MOV.U32 R3, RZ, RZ, R15 ;  /* 0x000000ffff037224 */ /* 0x000fe200078e000f */
[----:B------:R-:W-:Y:S06]  /*09c0*/  RET.REL.NODEC R16 `(normalize_amplitudes) ;  /* 0xfffffff4108c7950 */ /* 0x000fec0003c3ffff */
.L_x_126:
        /* <DEDUP_REMOVED lines=11> */
.L_x_191:


//--------------------- .text.compute_norm_squared --------------------------
	.section	.text.compute_norm_squared,"ax",@progbits
	.align	128
        .global         compute_norm_squared
        .type           compute_norm_squared,@function
        .size           compute_norm_squared,(.L_x_202 - compute_norm_squared)
        .other          compute_norm_squared,@"STO_CUDA_ENTRY STV_DEFAULT"
compute_norm_squared:
.text.compute_norm_squared:
        /* <DEDUP_REMOVED lines=10> */
[----:B---3--:R-:W-:-:S04]  /*00a0*/  @!P1 IMAD.WIDE R6, R3, 0x8, R6 ;  /* 0x0000000803069825 */ /* 0x008fc800078e0206 */
[----:B----4-:R-:W-:Y:S02]  /*00b0*/  @!P1 IMAD.WIDE R4, R3, 0x8, R4 ;  /* 0x0000000803049825 */ /* 0x010fe400078e0204 */
[----:B--2---:R-:W2:Y:S04]  /*00c0*/  @!P1 LDG.E.64 R6, desc[UR6][R6.64] ;  /* 0x0000000606069981 */ /* 0x004ea8000c1e1b00 */
[----:B------:R-:W3:Y:S01]  /*00d0*/  @!P1 LDG.E.64 R4, desc[UR6][R4.64] ;  /* 0x0000000604049981 */ /* 0x000ee2000c1e1b00 */
[----:B------:R-:W0:Y:S01]  /*00e0*/  S2UR UR5, SR_CgaCtaId ;  /* 0x00000000000579c3 */ /* 0x000e220000008800 */
[----:B------:R-:W-:Y:S01]  /*00f0*/  UMOV UR4, 0x400 ;  /* 0x0000040000047882 */ /* 0x000fe20000000000 */
[----:B------:R-:W-:Y:S02]  /*0100*/  ISETP.GE.U32.AND P0, PT, R0, 0x2, PT ;  /* 0x000000020000780c */ /* 0x000fe40003f06070 */
[----:B------:R-:W-:Y:S01]  /*0110*/  CS2R R2, SRZ ;  /* 0x0000000000027805 */ /* 0x000fe2000001ff00 */
[----:B0-----:R-:W-:Y:S01]  /*0120*/  ULEA UR4, UR5, UR4, 0x18 ;  /* 0x0000000405047291 */ /* 0x001fe2000f8ec0ff */
[----:B--2---:R-:W-:-:S05]  /*0130*/  @!P1 DMUL R8, R6, R6 ;  /* 0x0000000606089228 */ /* 0x004fca0000000000 */
[----:B------:R-:W-:-:S03]  /*0140*/  LEA R7, R11, UR4, 0x3 ;  /* 0x000000040b077c11 */ /* 0x000fc6000f8e18ff */
[----:B---3--:R-:W-:Y:S01]  /*0150*/  @!P1 DFMA R2, R4, R4, R8 ;  /* 0x000000040402922b */ /* 0x008fe20000000008 */
[----:B------:R-:W-:-:S06]  /*0160*/  ISETP.NE.AND P1, PT, R11, RZ, PT ;  /* 0x000000ff0b00720c */ /* 0x000fcc0003f25270 */
[----:B------:R0:W-:Y:S01]  /*0170*/  STS.64 [R7], R2 ;  /* 0x0000000207007388 */ /* 0x0001e20000000a00 */
[----:B------:R-:W-:Y:S06]  /*0180*/  BAR.SYNC.DEFER_BLOCKING 0x0 ;  /* 0x0000000000007b1d */ /* 0x000fec0000010000 */
[----:B------:R-:W-:Y:S05]  /*0190*/  @!P0 BRA `(.L_x_127) ;  /* 0x00000000002c8947 */ /* 0x000fea0003800000 */
.L_x_128:
[----:B------:R-:W-:-:S04]  /*01a0*/  SHF.R.U32.HI R8, RZ, 0x1, R0 ;  /* 0x00000001ff087819 */ /* 0x000fc80000011600 */
[----:B------:R-:W-:-:S13]  /*01b0*/  ISETP.GE.U32.AND P0, PT, R11, R8, PT ;  /* 0x000000080b00720c */ /* 0x000fda0003f06070 */
[----:B------:R-:W-:Y:S01]  /*01c0*/  @!P0 IMAD R6, R8, 0x8, R7 ;  /* 0x0000000808068824 */ /* 0x000fe200078e0207 */
[----:B------:R-:W-:Y:S04]  /*01d0*/  @!P0 LDS.64 R4, [R7] ;  /* 0x0000000007048984 */ /* 0x000fe80000000a00 */
[----:B0-----:R-:W0:Y:S02]  /*01e0*/  @!P0 LDS.64 R2, [R6] ;  /* 0x0000000006028984 */ /* 0x001e240000000a00 */
[----:B0-----:R-:W-:-:S07]  /*01f0*/  @!P0 DADD R2, R2, R4 ;  /* 0x0000000002028229 */ /* 0x001fce0000000004 */
[----:B------:R1:W-:Y:S01]  /*0200*/  @!P0 STS.64 [R7], R2 ;  /* 0x0000000207008388 */ /* 0x0003e20000000a00 */
[----:B------:R-:W-:Y:S01]  /*0210*/  BAR.SYNC.DEFER_BLOCKING 0x0 ;  /* 0x0000000000007b1d */ /* 0x000fe20000010000 */
[----:B------:R-:W-:Y:S01]  /*0220*/  ISETP.GT.U32.AND P0, PT, R0, 0x3, PT ;  /* 0x000000030000780c */ /* 0x000fe20003f04070 */
[----:B------:R-:W-:-:S12]  /*0230*/  IMAD.MOV.U32 R0, RZ, RZ, R8 ;  /* 0x000000ffff007224 */ /* 0x000fd800078e0008 */
[----:B-1----:R-:W-:Y:S05]  /*0240*/  @P0 BRA `(.L_x_128) ;  /* 0xfffffffc00d40947 */ /* 0x002fea000383ffff */
.L_x_127:
[----:B------:R-:W-:Y:S05]  /*0250*/  @P1 EXIT ;  /* 0x000000000000194d */ /* 0x000fea0003800000 */
[----:B------:R-:W1:Y:S01]  /*0260*/  S2UR UR5, SR_CgaCtaId ;  /* 0x00000000000579c3 */ /* 0x000e620000008800 */
[----:B------:R-:W-:-:S07]  /*0270*/  UMOV UR4, 0x400 ;  /* 0x0000040000047882 */ /* 0x000fce0000000000 */
[----:B------:R-:W2:Y:S01]  /*0280*/  LDC.64 R4, c[0x0][0x398] ;  /* 0x0000e600ff047b82 */ /* 0x000ea20000000a00 */
[----:B-1----:R-:W-:-:S09]  /*0290*/  ULEA UR4, UR5, UR4, 0x18 ;  /* 0x0000000405047291 */ /* 0x002fd2000f8ec0ff */
[----:B0-----:R-:W2:Y:S04]  /*02a0*/  LDS.64 R2, [UR4] ;  /* 0x00000004ff027984 */ /* 0x001ea80008000a00 */
[----:B--2---:R-:W-:Y:S01]  /*02b0*/  REDG.E.ADD.F64.RN.STRONG.GPU desc[UR6][R4.64], R2 ;  /* 0x00000002040079a6 */ /* 0x004fe2000c12ff06 */
[----:B------:R-:W-:Y:S05]  /*02c0*/  EXIT ;  /* 0x000000000000794d */ /* 0x000fea0003800000 */
.L_x_129:
        /* <DEDUP_REMOVED lines=11> */
.L_x_202:


//--------------------- .text.quantum_phase_evolution --------------------------
	.section	.text.quantum_phase_evolution,"ax",@progbits
	.align	128
        .global         quantum_phase_evolution
        .type           quantum_phase_evolution,@function
        .size           quantum_phase_evolution,(.L_x_192 - quantum_phase_evolution)
        .other          quantum_phase_evolution,@"STO_CUDA_ENTRY STV_DEFAULT"
quantum_phase_evolution:
.text.quantum_phase_evolution:
        /* <DEDUP_REMOVED lines=12> */
[----:B0-----:R-:W-:-:S05]  /*00c0*/  IMAD.WIDE R4, R16, 0x8, R4 ;  /* 0x0000000810047825 */ /* 0x001fca00078e0204 */
[----:B-1----:R-:W2:Y:S01]  /*00d0*/  LDG.E.64 R2, desc[UR4][R4.64] ;  /* 0x0000000404027981 */ /* 0x002ea2000c1e1b00 */
[----:B------:R-:W-:Y:S01]  /*00e0*/  BSSY.RECONVERGENT B0, `(.L_x_130) ;  /* 0x000001f000007945 */ /* 0x000fe20003800200 */
[----:B--2---:R-:W-:-:S08]  /*00f0*/  DMUL R2, R2, -R6 ;  /* 0x8000000602027228 */ /* 0x004fd00000000000 */
[----:B------:R-:W-:-:S14]  /*0100*/  DSETP.NEU.AND P0, PT, |R2|, +INF , PT ;  /* 0x7ff000000200742a */ /* 0x000fdc0003f0d200 */
        /* <DEDUP_REMOVED lines=23> */
[----:B------:R-:W-:Y:S05]  /*0280*/  CALL.REL.NOINC `($quantum_phase_evolution$__internal_trig_reduction_slowpathd) ;  /* 0x0000000400987944 */ /* 0x000fea0003c00000 */
[----:B------:R-:W-:Y:S02]  /*0290*/  IMAD.MOV.U32 R18, RZ, RZ, R6 ;  /* 0x000000ffff127224 */ /* 0x000fe400078e0006 */
[----:B------:R-:W-:-:S07]  /*02a0*/  IMAD.MOV.U32 R19, RZ, RZ, R7 ;  /* 0x000000ffff137224 */ /* 0x000fce00078e0007 */
.L_x_133:
[----:B------:R-:W-:Y:S05]  /*02b0*/  BSYNC.RECONVERGENT B1 ;  /* 0x0000000000017941 */ /* 0x000fea0003800200 */
.L_x_132:
[----:B------:R-:W-:-:S07]  /*02c0*/  VIADD R0, R0, 0x1 ;  /* 0x0000000100007836 */ /* 0x000fce0000000000 */
.L_x_131:
[----:B------:R-:W-:Y:S05]  /*02d0*/  BSYNC.RECONVERGENT B0 ;  /* 0x0000000000007941 */ /* 0x000fea0003800200 */
.L_x_130:
        /* <DEDUP_REMOVED lines=10> */
[----:B------:R-:W-:Y:S01]  /*0380*/  DMUL R20, R18, R18 ;  /* 0x0000001212147228 */ /* 0x000fe20000000000 */
[----:B------:R-:W-:Y:S01]  /*0390*/  BSSY.RECONVERGENT B0, `(.L_x_134) ;  /* 0x000002b000007945 */ /* 0x000fe20003800200 */
[----:B------:R-:W-:Y:S01]  /*03a0*/  ISETP.NE.U32.AND P0, PT, R17, 0x1, PT ;  /* 0x000000011100780c */ /* 0x000fe20003f05070 */
[----:B------:R-:W-:Y:S01]  /*03b0*/  IMAD.MOV.U32 R17, RZ, RZ, 0x3da8ff83 ;  /* 0x3da8ff83ff117424 */ /* 0x000fe200078e00ff */
[----:B------:R-:W-:-:S02]  /*03c0*/  DSETP.NEU.AND P1, PT, |R2|, +INF , PT ;  /* 0x7ff000000200742a */ /* 0x000fc40003f2d200 */
[----:B------:R-:W-:Y:S02]  /*03d0*/  FSEL R24, R24, -8.06006814911005101289e+34, !P0 ;  /* 0xf9785eba18187808 */ /* 0x000fe40004000000 */
[----:B------:R-:W-:-:S06]  /*03e0*/  FSEL R25, -R17, 0.11223486810922622681, !P0 ;  /* 0x3de5db6511197808 */ /* 0x000fcc0004000100 */
[----:B--2---:R-:W-:-:S08]  /*03f0*/  DFMA R4, R20, R24, R4 ;  /* 0x000000181404722b */ /* 0x004fd00000000004 */
[----:B------:R-:W-:Y:S02]  /*0400*/  DFMA R4, R20, R4, R6 ;  /* 0x000000041404722b */ /* 0x000fe40000000006 */
[----:B------:R-:W-:-:S06]  /*0410*/  @!P1 DMUL R6, RZ, R2 ;  /* 0x00000002ff069228 */ /* 0x000fcc0000000000 */
        /* <DEDUP_REMOVED lines=8> */
[----:B------:R-:W-:Y:S01]  /*04a0*/  LOP3.LUT P0, RZ, R0, 0x2, RZ, 0xc0, !PT ;  /* 0x0000000200ff7812 */ /* 0x000fe2000780c0ff */
[----:B------:R-:W-:-:S03]  /*04b0*/  @!P1 IMAD.MOV.U32 R0, RZ, RZ, RZ ;  /* 0x000000ffff009224 */ /* 0x000fc600078e00ff */
[----:B------:R-:W-:-:S10]  /*04c0*/  DADD R4, RZ, -R8 ;  /* 0x00000000ff047229 */ /* 0x000fd40000000808 */
[----:B------:R-:W-:Y:S02]  /*04d0*/  FSEL R4, R8, R4, !P0 ;  /* 0x0000000408047208 */ /* 0x000fe40004000000 */
[----:B------:R-:W-:Y:S01]  /*04e0*/  FSEL R5, R9, R5, !P0 ;  /* 0x0000000509057208 */ /* 0x000fe20004000000 */
[----:B------:R-:W-:Y:S06]  /*04f0*/  @!P1 BRA `(.L_x_135) ;  /* 0x0000000000509947 */ /* 0x000fec0003800000 */
        /* <DEDUP_REMOVED lines=20> */
.L_x_135:
[----:B------:R-:W-:Y:S05]  /*0640*/  BSYNC.RECONVERGENT B0 ;  /* 0x0000000000007941 */ /* 0x000fea0003800200 */
.L_x_134:
[----:B------:R-:W0:Y:S01]  /*0650*/  LDCU.64 UR6, c[0x4][0x8] ;  /* 0x01000100ff0677ac */ /* 0x000e220008000a00 */
[----:B------:R-:W-:Y:S01]  /*0660*/  IMAD.SHL.U32 R2, R0, 0x40, RZ ;  /* 0x0000004000027824 */ /* 0x000fe200078e00ff */
[----:B------:R-:W1:Y:S04]  /*0670*/  LDC.64 R24, c[0x0][0x388] ;  /* 0x0000e200ff187b82 */ /* 0x000e680000000a00 */
[----:B------:R-:W-:-:S04]  /*0680*/  LOP3.LUT R2, R2, 0x40, RZ, 0xc0, !PT ;  /* 0x0000004002027812 */ /* 0x000fc800078ec0ff */
[----:B0-----:R-:W-:Y:S02]  /*0690*/  IADD3 R28, P0, PT, R2, UR6, RZ ;  /* 0x00000006021c7c10 */ /* 0x001fe4000ff1e0ff */
[----:B------:R-:W0:Y:S03]  /*06a0*/  LDC.64 R2, c[0x0][0x380] ;  /* 0x0000e000ff027b82 */ /* 0x000e260000000a00 */
[----:B------:R-:W-:-:S05]  /*06b0*/  IMAD.X R29, RZ, RZ, UR7, P0 ;  /* 0x00000007ff1d7e24 */ /* 0x000fca00080e06ff */
[----:B------:R-:W2:Y:S04]  /*06c0*/  LDG.E.128.CONSTANT R8, desc[UR4][R28.64] ;  /* 0x000000041c087981 */ /* 0x000ea8000c1e9d00 */
[----:B------:R-:W3:Y:S04]  /*06d0*/  LDG.E.128.CONSTANT R12, desc[UR4][R28.64+0x10] ;  /* 0x000010041c0c7981 */ /* 0x000ee8000c1e9d00 */
[----:B------:R-:W4:Y:S01]  /*06e0*/  LDG.E.128.CONSTANT R20, desc[UR4][R28.64+0x20] ;  /* 0x000020041c147981 */ /* 0x000f22000c1e9d00 */
[----:B------:R-:W-:Y:S01]  /*06f0*/  LOP3.LUT R17, R0, 0x1, RZ, 0xc0, !PT ;  /* 0x0000000100117812 */ /* 0x000fe200078ec0ff */
[----:B------:R-:W-:Y:S01]  /*0700*/  IMAD.MOV.U32 R26, RZ, RZ, 0x20fd8164 ;  /* 0x20fd8164ff1a7424 */ /* 0x000fe200078e00ff */
[----:B------:R-:W-:Y:S01]  /*0710*/  DMUL R18, R6, R6 ;  /* 0x0000000606127228 */ /* 0x000fe20000000000 */
[----:B-1----:R-:W-:Y:S01]  /*0720*/  IMAD.WIDE R24, R16, 0x8, R24 ;  /* 0x0000000810187825 */ /* 0x002fe200078e0218 */
[----:B------:R-:W-:-:S03]  /*0730*/  ISETP.NE.U32.AND P0, PT, R17, 0x1, PT ;  /* 0x000000011100780c */ /* 0x000fc60003f05070 */
[----:B------:R-:W-:Y:S01]  /*0740*/  IMAD.MOV.U32 R17, RZ, RZ, 0x3da8ff83 ;  /* 0x3da8ff83ff117424 */ /* 0x000fe200078e00ff */
[----:B------:R-:W-:Y:S01]  /*0750*/  FSEL R26, R26, -8.06006814911005101289e+34, !P0 ;  /* 0xf9785eba1a1a7808 */ /* 0x000fe20004000000 */
[----:B0-----:R-:W-:-:S03]  /*0760*/  IMAD.WIDE R2, R16, 0x8, R2 ;  /* 0x0000000810027825 */ /* 0x001fc600078e0202 */
[----:B------:R-:W-:-:S06]  /*0770*/  FSEL R27, -R17, 0.11223486810922622681, !P0 ;  /* 0x3de5db65111b7808 */ /* 0x000fcc0004000100 */
[----:B--2---:R-:W-:-:S08]  /*0780*/  DFMA R8, R18, R26, R8 ;  /* 0x0000001a1208722b */ /* 0x004fd00000000008 */
[C---:B------:R-:W-:Y:S02]  /*0790*/  DFMA R16, R18.reuse, R8, R10 ;  /* 0x000000081210722b */ /* 0x040fe4000000000a */
[----:B------:R-:W2:Y:S04]  /*07a0*/  LDG.E.64 R8, desc[UR4][R24.64] ;  /* 0x0000000418087981 */ /* 0x000ea8000c1e1b00 */
[----:B------:R-:W5:Y:S02]  /*07b0*/  LDG.E.64 R10, desc[UR4][R2.64] ;  /* 0x00000004020a7981 */ /* 0x000f64000c1e1b00 */
        /* <DEDUP_REMOVED lines=12> */
[C---:B--2---:R-:W-:Y:S02]  /*0880*/  DMUL R12, R6.reuse, R8 ;  /* 0x00000008060c7228 */ /* 0x044fe40000000000 */
[----:B-----5:R-:W-:-:S06]  /*0890*/  DMUL R6, R6, R10 ;  /* 0x0000000a06067228 */ /* 0x020fcc0000000000 */
[C---:B------:R-:W-:Y:S02]  /*08a0*/  DFMA R12, R4.reuse, R10, -R12 ;  /* 0x0000000a040c722b */ /* 0x040fe4000000080c */
[----:B------:R-:W-:-:S05]  /*08b0*/  DFMA R6, R4, R8, R6 ;  /* 0x000000080406722b */ /* 0x000fca0000000006 */
[----:B------:R-:W-:Y:S04]  /*08c0*/  STG.E.64 desc[UR4][R2.64], R12 ;  /* 0x0000000c02007986 */ /* 0x000fe8000c101b04 */
[----:B------:R-:W-:Y:S01]  /*08d0*/  STG.E.64 desc[UR4][R24.64], R6 ;  /* 0x0000000618007986 */ /* 0x000fe2000c101b04 */
[----:B------:R-:W-:Y:S05]  /*08e0*/  EXIT ;  /* 0x000000000000794d */ /* 0x000fea0003800000 */
        .type           $quantum_phase_evolution$__internal_trig_reduction_slowpathd,@function
        .size           $quantum_phase_evolution$__internal_trig_reduction_slowpathd,(.L_x_192 - $quantum_phase_evolution$__internal_trig_reduction_slowpathd)
$quantum_phase_evolution$__internal_trig_reduction_slowpathd:
[----:B------:R-:W-:Y:S01]  /*08f0*/  SHF.R.U32.HI R12, RZ, 0x14, R14 ;  /* 0x00000014ff0c7819 */ /* 0x000fe2000001160e */
        /* <DEDUP_REMOVED lines=23> */
.L_x_140:
        /* <DEDUP_REMOVED lines=29> */
.L_x_139:
[----:B------:R-:W-:-:S07]  /*0c40*/  IMAD.MOV.U32 R13, RZ, RZ, R0 ;  /* 0x000000ffff0d7224 */ /* 0x000fce00078e0000 */
.L_x_138:
[----:B------:R-:W-:Y:S05]  /*0c50*/  BSYNC.RECONVERGENT B2 ;  /* 0x0000000000027941 */ /* 0x000fea0003800200 */
.L_x_137:
        /* <DEDUP_REMOVED lines=11> */
[CC--:B---3--:R-:W-:Y:S02]  /*0d10*/  @P0 SHF.L.U32 R17, R8.reuse, R23.reuse, RZ ;  /* 0x0000001708110219 */ /* 0x0c8fe400000006ff */
[----:B0-----:R-:W-:Y:S02]  /*0d20*/  @P0 SHF.R.U64 R10, R13, R0, R15 ;  /* 0x000000000d0a0219 */ /* 0x001fe4000000120f */
[--C-:B------:R-:W-:Y:S02]  /*0d30*/  @P0 SHF.R.U32.HI R21, RZ, 0x1, R9.reuse ;  /* 0x00000001ff150819 */ /* 0x100fe40000011609 */
[C-C-:B------:R-:W-:Y:S02]  /*0d40*/  @P0 SHF.R.U64 R19, R8.reuse, 0x1, R9.reuse ;  /* 0x0000000108130819 */ /* 0x140fe40000001209 */
[----:B------:R-:W-:-:S02]  /*0d50*/  @P0 SHF.L.U64.HI R12, R8, R23, R9 ;  /* 0x00000017080c0219 */ /* 0x000fc40000010209 */
[----:B------:R-:W-:Y:S02]  /*0d60*/  @P0 SHF.R.U32.HI R11, RZ, R0, R15 ;  /* 0x00000000ff0b0219 */ /* 0x000fe4000001160f */
[----:B------:R-:W-:Y:S02]  /*0d70*/  @P0 LOP3.LUT R8, R17, R10, RZ, 0xfc, !PT ;  /* 0x0000000a11080212 */ /* 0x000fe400078efcff */
[----:B----4-:R-:W-:Y:S02]  /*0d80*/  @P0 SHF.L.U32 R13, R6, R23, RZ ;  /* 0x00000017060d0219 */ /* 0x010fe400000006ff */
[----:B------:R-:W-:Y:S01]  /*0d90*/  @P0 SHF.R.U64 R20, R19, R0, R21 ;  /* 0x0000000013140219 */ /* 0x000fe20000001215 */
[----:B------:R-:W-:Y:S01]  /*0da0*/  IMAD.SHL.U32 R10, R8, 0x4, RZ ;  /* 0x00000004080a7824 */ /* 0x000fe200078e00ff */
[----:B------:R-:W-:Y:S02]  /*0db0*/  @P0 LOP3.LUT R9, R12, R11, RZ, 0xfc, !PT ;  /* 0x0000000b0c090212 */ /* 0x000fe400078efcff */
[----:B------:R-:W-:-:S02]  /*0dc0*/  @P0 SHF.L.U64.HI R23, R6, R23, R7 ;  /* 0x0000001706170219 */ /* 0x000fc40000010207 */
[----:B------:R-:W-:Y:S02]  /*0dd0*/  @P0 LOP3.LUT R6, R13, R20, RZ, 0xfc, !PT ;  /* 0x000000140d060212 */ /* 0x000fe400078efcff */
[----:B------:R-:W-:Y:S02]  /*0de0*/  @P0 SHF.R.U32.HI R0, RZ, R0, R21 ;  /* 0x00000000ff000219 */ /* 0x000fe40000011615 */
        /* <DEDUP_REMOVED lines=25> */
[--C-:B------:R-:W-:Y:S02]  /*0f80*/  SHF.R.U64 R11, R10, 0x1, R13.reuse ;  /* 0x000000010a0b7819 */ /* 0x100fe4000000120d */
[C---:B------:R-:W-:Y:S02]  /*0f90*/  LOP3.LUT R9, R0.reuse, 0x3f, RZ, 0xc0, !PT ;  /* 0x0000003f00097812 */ /* 0x040fe400078ec0ff */
        /* <DEDUP_REMOVED lines=8> */
.L_x_142:
[----:B------:R-:W-:Y:S05]  /*1020*/  BSYNC.RECONVERGENT B2 ;  /* 0x0000000000027941 */ /* 0x000fea0003800200 */
.L_x_141:
[----:B------:R-:W-:-:S04]  /*1030*/  IMAD.WIDE.U32 R12, R17, 0x2168c235, RZ ;  /* 0x2168c235110c7825 */ /* 0x000fc800078e00ff */
[----:B------:R-:W-:Y:S01]  /*1040*/  IMAD.MOV.U32 R10, RZ, RZ, R13 ;  /* 0x000000ffff0a7224 */ /* 0x000fe200078e000d */
[----:B------:R-:W-:Y:S01]  /*1050*/  IADD3 RZ, P1, PT, R12, R12, RZ ;  /* 0x0000000c0cff7210 */ /* 0x000fe20007f3e0ff */
[----:B------:R-:W-:Y:S02]  /*1060*/  IMAD.MOV.U32 R11, RZ, RZ, RZ ;  /* 0x000000ffff0b7224 */ /* 0x000fe400078e00ff */
        /* <DEDUP_REMOVED lines=20> */
[----:B------:R-:W-:-:S04]  /*11b0*/  SHF.R.U64 R9, R9, 0xa, R10 ;  /* 0x0000000a09097819 */ /* 0x000fc8000000120a */
[----:B------:R-:W-:-:S04]  /*11c0*/  IADD3 R9, P2, PT, R9, 0x1, RZ ;  /* 0x0000000109097810 */ /* 0x000fc80007f5e0ff */
[----:B------:R-:W-:-:S04]  /*11d0*/  LEA.HI.X R10, R10, RZ, RZ, 0x16, P2 ;  /* 0x000000ff0a0a7211 */ /* 0x000fc800010fb4ff */
[--C-:B------:R-:W-:Y:S02]  /*11e0*/  SHF.R.U64 R0, R9, 0x1, R10.reuse ;  /* 0x0000000109007819 */ /* 0x100fe4000000120a */
[----:B------:R-:W-:Y:S01]  /*11f0*/  SHF.R.U32.HI R9, RZ, 0x1e, R7 ;  /* 0x0000001eff097819 */ /* 0x000fe20000011607 */
[----:B------:R-:W-:Y:S01]  /*1200*/  IMAD.SHL.U32 R7, R11, 0x100000, RZ ;  /* 0x001000000b077824 */ /* 0x000fe200078e00ff */
[----:B------:R-:W-:Y:S02]  /*1210*/  SHF.R.U32.HI R10, RZ, 0x1, R10 ;  /* 0x00000001ff0a7819 */ /* 0x000fe4000001160a */
[----:B------:R-:W-:Y:S02]  /*1220*/  IADD3 R15, P2, P3, RZ, RZ, R0 ;  /* 0x000000ffff0f7210 */ /* 0x000fe40007b5e000 */
[----:B------:R-:W-:Y:S02]  /*1230*/  LEA.HI R6, R6, R9, RZ, 0x1 ;  /* 0x0000000906067211 */ /* 0x000fe400078f08ff */
[----:B------:R-:W-:-:S03]  /*1240*/  IADD3.X R7, PT, PT, R7, 0x3fe00000, R10, P2, P3 ;  /* 0x3fe0000007077810 */ /* 0x000fc600017e640a */
[----:B------:R-:W-:Y:S01]  /*1250*/  @P1 IMAD.MOV R6, RZ, RZ, -R6 ;  /* 0x000000ffff061224 */ /* 0x000fe200078e0a06 */
[----:B------:R-:W-:-:S07]  /*1260*/  LOP3.LUT R14, R7, R8, RZ, 0xfc, !PT ;  /* 0x00000008070e7212 */ /* 0x000fce00078efcff */
.L_x_136:
[----:B------:R-:W-:Y:S02]  /*1270*/  IMAD.MOV.U32 R19, RZ, RZ, 0x0 ;  /* 0x00000000ff137424 */ /* 0x000fe400078e00ff */
[----:B------:R-:W-:Y:S02]  /*1280*/  IMAD.MOV.U32 R0, RZ, RZ, R6 ;  /* 0x000000ffff007224 */ /* 0x000fe400078e0006 */
[----:B------:R-:W-:Y:S02]  /*1290*/  IMAD.MOV.U32 R6, RZ, RZ, R15 ;  /* 0x000000ffff067224 */ /* 0x000fe400078e000f */
[----:B------:R-:W-:Y:S01]  /*12a0*/  IMAD.MOV.U32 R7, RZ, RZ, R14 ;  /* 0x000000ffff077224 */ /* 0x000fe200078e000e */
[----:B------:R-:W-:Y:S06]  /*12b0*/  RET.REL.NODEC R18 `(quantum_phase_evolution) ;  /* 0xffffffec12507950 */ /* 0x000fec0003c3ffff */
.L_x_143:
        /* <DEDUP_REMOVED lines=12> */
.L_x_192:


//--------------------- .text.compute_phase_coherence --------------------------
	.section	.text.compute_phase_coherence,"ax",@progbits
	.align	128
        .global         compute_phase_coherence
        .type           compute_phase_coherence,@function
        .size           compute_phase_coherence,(.L_x_193 - compute_phase_coherence)
        .other          compute_phase_coherence,@"STO_CUDA_ENTRY STV_DEFAULT"
compute_phase_coherence:
.text.compute_phase_coherence:
        /* <DEDUP_REMOVED lines=14> */
[----:B0-----:R-:W-:-:S06]  /*00e0*/  IMAD.WIDE R4, R2, 0x8, R4 ;  /* 0x0000000802047825 */ /* 0x001fcc00078e0204 */
[----:B------:R-:W2:Y:S01]  /*00f0*/  LDG.E.64 R4, desc[UR6][R4.64] ;  /* 0x0000000604047981 */ /* 0x000ea2000c1e1b00 */
[----:B------:R-:W-:Y:S01]  /*0100*/  UMOV UR4, 0x54442d18 ;  /* 0x54442d1800047882 */ /* 0x000fe20000000000 */
[----:B------:R-:W-:Y:S01]  /*0110*/  UMOV UR5, 0x400921fb ;  /* 0x400921fb00057882 */ /* 0x000fe20000000000 */
[----:B------:R-:W-:Y:S01]  /*0120*/  BSSY.RECONVERGENT B1, `(.L_x_146) ;  /* 0x0000021000017945 */ /* 0x000fe20003800200 */
[----:B--2---:R-:W-:-:S08]  /*0130*/  DADD R6, R4, R4 ;  /* 0x0000000004067229 */ /* 0x004fd00000000004 */
[----:B------:R-:W-:-:S08]  /*0140*/  DMUL R16, R6, UR4 ;  /* 0x0000000406107c28 */ /* 0x000fd00008000000 */
        /* <DEDUP_REMOVED lines=24> */
[----:B------:R-:W-:Y:S05]  /*02d0*/  CALL.REL.NOINC `($compute_phase_coherence$__internal_trig_reduction_slowpathd) ;  /* 0x0000000800447944 */ /* 0x000fea0003c00000 */
[----:B------:R-:W-:Y:S02]  /*02e0*/  IMAD.MOV.U32 R4, RZ, RZ, R8 ;  /* 0x000000ffff047224 */ /* 0x000fe400078e0008 */
[----:B------:R-:W-:Y:S02]  /*02f0*/  IMAD.MOV.U32 R18, RZ, RZ, R14 ;  /* 0x000000ffff127224 */ /* 0x000fe400078e000e */
[----:B------:R-:W-:-:S07]  /*0300*/  IMAD.MOV.U32 R19, RZ, RZ, R15 ;  /* 0x000000ffff137224 */ /* 0x000fce00078e000f */
.L_x_149:
[----:B------:R-:W-:Y:S05]  /*0310*/  BSYNC.RECONVERGENT B2 ;  /* 0x0000000000027941 */ /* 0x000fea0003800200 */
.L_x_148:
[----:B------:R-:W-:-:S07]  /*0320*/  VIADD R20, R4, 0x1 ;  /* 0x0000000104147836 */ /* 0x000fce0000000000 */
.L_x_147:
[----:B------:R-:W-:Y:S05]  /*0330*/  BSYNC.RECONVERGENT B1 ;  /* 0x0000000000017941 */ /* 0x000fea0003800200 */
.L_x_146:
        /* <DEDUP_REMOVED lines=29> */
.L_x_145:
[----:B------:R-:W-:Y:S05]  /*0510*/  BSYNC.RECONVERGENT B0 ;  /* 0x0000000000007941 */ /* 0x000fea0003800200 */
.L_x_144:
        /* <DEDUP_REMOVED lines=38> */
.L_x_153:
[----:B------:R-:W-:Y:S05]  /*0780*/  BSYNC.RECONVERGENT B1 ;  /* 0x0000000000017941 */ /* 0x000fea0003800200 */
.L_x_152:
        /* <DEDUP_REMOVED lines=29> */
.L_x_151:
[----:B------:R-:W-:Y:S05]  /*0960*/  BSYNC.RECONVERGENT B0 ;  /* 0x0000000000007941 */ /* 0x000fea0003800200 */
.L_x_150:
        /* <DEDUP_REMOVED lines=9> */
.L_x_157:
        /* <DEDUP_REMOVED lines=14> */
.L_x_156:
[----:B------:R-:W-:Y:S05]  /*0ae0*/  BSYNC.RECONVERGENT B0 ;  /* 0x0000000000007941 */ /* 0x000fea0003800200 */
.L_x_155:
[----:B------:R-:W-:Y:S01]  /*0af0*/  BAR.SYNC.DEFER_BLOCKING 0x0 ;  /* 0x0000000000007b1d */ /* 0x000fe20000010000 */
[----:B------:R-:W-:Y:S01]  /*0b00*/  ISETP.GT.U32.AND P0, PT, R3, 0x3, PT ;  /* 0x000000030300780c */ /* 0x000fe20003f04070 */
[----:B------:R-:W-:-:S12]  /*0b10*/  IMAD.MOV.U32 R3, RZ, RZ, R13 ;  /* 0x000000ffff037224 */ /* 0x000fd800078e000d */
[----:B------:R-:W-:Y:S05]  /*0b20*/  @P0 BRA `(.L_x_157) ;  /* 0xfffffffc00b40947 */ /* 0x000fea000383ffff */
.L_x_154:
        /* <DEDUP_REMOVED lines=12> */
        .type           $compute_phase_coherence$__internal_trig_reduction_slowpathd,@function
        .size           $compute_phase_coherence$__internal_trig_reduction_slowpathd,(.L_x_193 - $compute_phase_coherence$__internal_trig_reduction_slowpathd)
$compute_phase_coherence$__internal_trig_reduction_slowpathd:
        /* <DEDUP_REMOVED lines=24> */
.L_x_162:
        /* <DEDUP_REMOVED lines=29> */
.L_x_161:
[----:B------:R-:W-:-:S07]  /*0f40*/  IMAD.MOV.U32 R23, RZ, RZ, R9 ;  /* 0x000000ffff177224 */ /* 0x000fce00078e0009 */
.L_x_160:
[----:B------:R-:W-:Y:S05]  /*0f50*/  BSYNC.RECONVERGENT B3 ;  /* 0x0000000000037941 */ /* 0x000fea0003800200 */
.L_x_159:
        /* <DEDUP_REMOVED lines=60> */
.L_x_164:
[----:B------:R-:W-:Y:S05]  /*1320*/  BSYNC.RECONVERGENT B3 ;  /* 0x0000000000037941 */ /* 0x000fea0003800200 */
.L_x_163:
        /* <DEDUP_REMOVED lines=36> */
.L_x_158:
[----:B------:R-:W-:-:S04]  /*1570*/  IMAD.MOV.U32 R5, RZ, RZ, 0x0 ;  /* 0x00000000ff057424 */ /* 0x000fc800078e00ff */
[----:B------:R-:W-:Y:S05]  /*1580*/  RET.REL.NODEC R4 `(compute_phase_coherence) ;  /* 0xffffffe8049c7950 */ /* 0x000fea0003c3ffff */
.L_x_165:
        /* <DEDUP_REMOVED lines=15> */
.L_x_193:


//--------------------- .text.normalize_states    --------------------------
	.section	.text.normalize_states,"ax",@progbits
	.align	128
        .global         normalize_states
        .type           normalize_states,@function
        .size           normalize_states,(.L_x_194 - normalize_states)
        .other          normalize_states,@"STO_CUDA_ENTRY STV_DEFAULT"
normalize_states:
.text.normalize_states:
        /* <DEDUP_REMOVED lines=28> */
[----:B------:R-:W-:-:S10]  /*01c0*/  DFMA R2, R2, R8, R6 ;  /* 0x000000080202722b */ /* 0x000fd40000000006 */
[----:B------:R-:W-:-:S05]  /*01d0*/  FFMA R0, RZ, UR6, R3 ;  /* 0x00000006ff007c23 */ /* 0x000fca0008000003 */
[----:B------:R-:W-:-:S13]  /*01e0*/  FSETP.GT.AND P0, PT, |R0|, 1.469367938527859385e-39, PT ;  /* 0x001000000000780b */ /* 0x000fda0003f04200 */
[----:B------:R-:W-:Y:S05]  /*01f0*/  @P0 BRA P1, `(.L_x_167) ;  /* 0x0000000000100947 */ /* 0x000fea0000800000 */
[----:B------:R-:W-:-:S07]  /*0200*/  MOV R0, 0x220 ;  /* 0x0000022000007802 */ /* 0x000fce0000000f00 */
[----:B------:R-:W-:Y:S05]  /*0210*/  CALL.REL.NOINC `($__internal_5_$__cuda_sm20_div_rn_f64_full) ;  /* 0x0000000000147944 */ /* 0x000fea0003c00000 */
[----:B------:R-:W-:Y:S02]  /*0220*/  IMAD.MOV.U32 R2, RZ, RZ, R12 ;  /* 0x000000ffff027224 */ /* 0x000fe400078e000c */
[----:B------:R-:W-:-:S07]  /*0230*/  IMAD.MOV.U32 R3, RZ, RZ, R13 ;  /* 0x000000ffff037224 */ /* 0x000fce00078e000d */
.L_x_167:
[----:B------:R-:W-:Y:S05]  /*0240*/  BSYNC.RECONVERGENT B0 ;  /* 0x0000000000007941 */ /* 0x000fea0003800200 */
.L_x_166:
[----:B------:R-:W-:Y:S01]  /*0250*/  STG.E.64 desc[UR4][R4.64], R2 ;  /* 0x0000000204007986 */ /* 0x000fe2000c101b04 */
[----:B------:R-:W-:Y:S05]  /*0260*/  EXIT ;  /* 0x000000000000794d */ /* 0x000fea0003800000 */
        .weak           $__internal_5_$__cuda_sm20_div_rn_f64_full
        .type           $__internal_5_$__cuda_sm20_div_rn_f64_full,@function
        .size           $__internal_5_$__cuda_sm20_div_rn_f64_full,(.L_x_194 - $__internal_5_$__cuda_sm20_div_rn_f64_full)
$__internal_5_$__cuda_sm20_div_rn_f64_full:
[----:B------:R-:W0:Y:S01]  /*0270*/  LDC.64 R2, c[0x0][0x390] ;  /* 0x0000e400ff027b82 */ /* 0x000e220000000a00 */
[C---:B------:R-:W-:Y:S01]  /*0280*/  FSETP.GEU.AND P2, PT, |R11|.reuse, 1.469367938527859385e-39, PT ;  /* 0x001000000b00780b */ /* 0x040fe20003f4e200 */
[----:B------:R-:W-:Y:S01]  /*0290*/  IMAD.MOV.U32 R16, RZ, RZ, 0x1ca00000 ;  /* 0x1ca00000ff107424 */ /* 0x000fe200078e00ff */
[----:B------:R-:W-:Y:S01]  /*02a0*/  LOP3.LUT R12, R11, 0x7ff00000, RZ, 0xc0, !PT ;  /* 0x7ff000000b0c7812 */ /* 0x000fe200078ec0ff */
[----:B------:R-:W-:Y:S01]  /*02b0*/  BSSY.RECONVERGENT B1, `(.L_x_168) ;  /* 0x0000051000017945 */ /* 0x000fe20003800200 */
[C---:B0-----:R-:W-:Y:S02]  /*02c0*/  FSETP.GEU.AND P0, PT, |R3|.reuse, 1.469367938527859385e-39, PT ;  /* 0x001000000300780b */ /* 0x041fe40003f0e200 */
[C---:B------:R-:W-:Y:S02]  /*02d0*/  LOP3.LUT R6, R3.reuse, 0x800fffff, RZ, 0xc0, !PT ;  /* 0x800fffff03067812 */ /* 0x040fe400078ec0ff */
[----:B------:R-:W-:Y:S02]  /*02e0*/  LOP3.LUT R13, R3, 0x7ff00000, RZ, 0xc0, !PT ;  /* 0x7ff00000030d7812 */ /* 0x000fe400078ec0ff */
[----:B------:R-:W-:Y:S01]  /*02f0*/  LOP3.LUT R7, R6, 0x3ff00000, RZ, 0xfc, !PT ;  /* 0x3ff0000006077812 */ /* 0x000fe200078efcff */
[----:B------:R-:W-:Y:S01]  /*0300*/  IMAD.MOV.U32 R6, RZ, RZ, R2 ;  /* 0x000000ffff067224 */ /* 0x000fe200078e0002 */
[----:B------:R-:W-:Y:S01]  /*0310*/  ISETP.GE.U32.AND P1, PT, R12, R13, PT ;  /* 0x0000000d0c00720c */ /* 0x000fe20003f26070 */
[----:B------:R-:W-:-:S04]  /*0320*/  IMAD.MOV.U32 R23, RZ, RZ, R13 ;  /* 0x000000ffff177224 */ /* 0x000fc800078e000d */
[----:B------:R-:W0:Y:S02]  /*0330*/  @!P0 LDC.64 R8, c[0x0][0x390] ;  /* 0x0000e400ff088b82 */ /* 0x000e240000000a00 */
[----:B0-----:R-:W-:Y:S01]  /*0340*/  @!P0 DMUL R6, R8, 8.98846567431157953865e+307 ;  /* 0x7fe0000008068828 */ /* 0x001fe20000000000 */
[----:B------:R-:W-:-:S05]  /*0350*/  IMAD.MOV.U32 R8, RZ, RZ, 0x1 ;  /* 0x00000001ff087424 */ /* 0x000fca00078e00ff */
[----:B------:R-:W0:Y:S04]  /*0360*/  MUFU.RCP64H R9, R7 ;  /* 0x0000000700097308 */ /* 0x000e280000001800 */
[----:B------:R-:W-:-:S05]  /*0370*/  @!P0 LOP3.LUT R23, R7, 0x7ff00000, RZ, 0xc0, !PT ;  /* 0x7ff0000007178812 */ /* 0x000fca00078ec0ff */
[----:B------:R-:W-:Y:S01]  /*0380*/  VIADD R24, R23, 0xffffffff ;  /* 0xffffffff17187836 */ /* 0x000fe20000000000 */
[----:B0-----:R-:W-:-:S08]  /*0390*/  DFMA R14, R8, -R6, 1 ;  /* 0x3ff00000080e742b */ /* 0x001fd00000000806 */
[----:B------:R-:W-:-:S08]  /*03a0*/  DFMA R14, R14, R14, R14 ;  /* 0x0000000e0e0e722b */ /* 0x000fd0000000000e */
[----:B------:R-:W-:Y:S01]  /*03b0*/  DFMA R18, R8, R14, R8 ;  /* 0x0000000e0812722b */ /* 0x000fe20000000008 */
[----:B------:R-:W-:Y:S01]  /*03c0*/  SEL R15, R16, 0x63400000, !P1 ;  /* 0x63400000100f7807 */ /* 0x000fe20004800000 */
[----:B------:R-:W-:Y:S02]  /*03d0*/  IMAD.MOV.U32 R8, RZ, RZ, R10 ;  /* 0x000000ffff087224 */ /* 0x000fe400078e000a */
[----:B------:R-:W-:Y:S01]  /*03e0*/  IMAD.MOV.U32 R14, RZ, RZ, R12 ;  /* 0x000000ffff0e7224 */ /* 0x000fe200078e000c */
[C-C-:B------:R-:W-:Y:S02]  /*03f0*/  @!P2 LOP3.LUT R16, R15.reuse, 0x80000000, R11.reuse, 0xf8, !PT ;  /* 0x800000000f10a812 */ /* 0x140fe400078ef80b */
[----:B------:R-:W-:Y:S01]  /*0400*/  LOP3.LUT R9, R15, 0x800fffff, R11, 0xf8, !PT ;  /* 0x800fffff0f097812 */ /* 0x000fe200078ef80b */
[----:B------:R-:W-:Y:S01]  /*0410*/  DFMA R20, R18, -R6, 1 ;  /* 0x3ff000001214742b */ /* 0x000fe20000000806 */
[----:B------:R-:W-:Y:S01]  /*0420*/  @!P2 LOP3.LUT R17, R16, 0x100000, RZ, 0xfc, !PT ;  /* 0x001000001011a812 */ /* 0x000fe200078efcff */
[----:B------:R-:W-:-:S06]  /*0430*/  @!P2 IMAD.MOV.U32 R16, RZ, RZ, RZ ;  /* 0x000000ffff10a224 */ /* 0x000fcc00078e00ff */
[----:B------:R-:W-:Y:S02]  /*0440*/  @!P2 DFMA R8, R8, 2, -R16 ;  /* 0x400000000808a82b */ /* 0x000fe40000000810 */
[----:B------:R-:W-:-:S08]  /*0450*/  DFMA R16, R18, R20, R18 ;  /* 0x000000141210722b */ /* 0x000fd00000000012 */
[----:B------:R-:W-:Y:S01]  /*0460*/  @!P2 LOP3.LUT R14, R9, 0x7ff00000, RZ, 0xc0, !PT ;  /* 0x7ff00000090ea812 */ /* 0x000fe200078ec0ff */
[----:B------:R-:W-:-:S04]  /*0470*/  DMUL R18, R16, R8 ;  /* 0x0000000810127228 */ /* 0x000fc80000000000 */
[----:B------:R-:W-:-:S04]  /*0480*/  VIADD R22, R14, 0xffffffff ;  /* 0xffffffff0e167836 */ /* 0x000fc80000000000 */
[----:B------:R-:W-:Y:S01]  /*0490*/  DFMA R20, R18, -R6, R8 ;  /* 0x800000061214722b */ /* 0x000fe20000000008 */
[----:B------:R-:W-:-:S04]  /*04a0*/  ISETP.GT.U32.AND P0, PT, R22, 0x7feffffe, PT ;  /* 0x7feffffe1600780c */ /* 0x000fc80003f04070 */
[----:B------:R-:W-:-:S03]  /*04b0*/  ISETP.GT.U32.OR P0, PT, R24, 0x7feffffe, P0 ;  /* 0x7feffffe1800780c */ /* 0x000fc60000704470 */
[----:B------:R-:W-:-:S10]  /*04c0*/  DFMA R16, R16, R20, R18 ;  /* 0x000000141010722b */ /* 0x000fd40000000012 */
[----:B------:R-:W-:Y:S05]  /*04d0*/  @P0 BRA `(.L_x_169) ;  /* 0x0000000000600947 */ /* 0x000fea0003800000 */
[----:B------:R-:W-:Y:S01]  /*04e0*/  VIADDMNMX R12, R12, -R13, 0xb9600000, !PT ;  /* 0xb96000000c0c7446 */ /* 0x000fe2000780090d */
[----:B------:R-:W-:-:S03]  /*04f0*/  IMAD.MOV.U32 R10, RZ, RZ, RZ ;  /* 0x000000ffff0a7224 */ /* 0x000fc600078e00ff */
[----:B------:R-:W-:-:S05]  /*0500*/  VIMNMX R12, PT, PT, R12, 0x46a00000, PT ;  /* 0x46a000000c0c7848 */ /* 0x000fca0003fe0100 */
        /* <DEDUP_REMOVED lines=21> */
.L_x_169:
[----:B------:R-:W-:-:S14]  /*0660*/  DSETP.NAN.AND P0, PT, R10, R10, PT ;  /* 0x0000000a0a00722a */ /* 0x000fdc0003f08000 */
[----:B------:R-:W-:Y:S05]  /*0670*/  @P0 BRA `(.L_x_171) ;  /* 0x0000000000480947 */ /* 0x000fea0003800000 */
[----:B------:R-:W0:Y:S02]  /*0680*/  LDC.64 R6, c[0x0][0x390] ;  /* 0x0000e400ff067b82 */ /* 0x000e240000000a00 */
[----:B0-----:R-:W-:-:S14]  /*0690*/  DSETP.NAN.AND P0, PT, R6, R6, PT ;  /* 0x000000060600722a */ /* 0x001fdc0003f08000 */
        /* <DEDUP_REMOVED lines=13> */
.L_x_172:
[----:B------:R-:W-:Y:S01]  /*0770*/  LOP3.LUT R13, R3, 0x80000, RZ, 0xfc, !PT ;  /* 0x00080000030d7812 */ /* 0x000fe200078efcff */
[----:B------:R-:W-:Y:S01]  /*0780*/  IMAD.MOV.U32 R12, RZ, RZ, R2 ;  /* 0x000000ffff0c7224 */ /* 0x000fe200078e0002 */
[----:B------:R-:W-:Y:S06]  /*0790*/  BRA `(.L_x_170) ;  /* 0x0000000000087947 */ /* 0x000fec0003800000 */
.L_x_171:
[----:B------:R-:W-:Y:S01]  /*07a0*/  LOP3.LUT R13, R11, 0x80000, RZ, 0xfc, !PT ;  /* 0x000800000b0d7812 */ /* 0x000fe200078efcff */
[----:B------:R-:W-:-:S07]  /*07b0*/  IMAD.MOV.U32 R12, RZ, RZ, R10 ;  /* 0x000000ffff0c7224 */ /* 0x000fce00078e000a */
.L_x_170:
[----:B------:R-:W-:Y:S05]  /*07c0*/  BSYNC.RECONVERGENT B1 ;  /* 0x0000000000017941 */ /* 0x000fea0003800200 */
.L_x_168:
[----:B------:R-:W-:Y:S02]  /*07d0*/  IMAD.MOV.U32 R2, RZ, RZ, R0 ;  /* 0x000000ffff027224 */ /* 0x000fe400078e0000 */
[----:B------:R-:W-:-:S04]  /*07e0*/  IMAD.MOV.U32 R3, RZ, RZ, 0x0 ;  /* 0x00000000ff037424 */ /* 0x000fc800078e00ff */
[----:B------:R-:W-:Y:S05]  /*07f0*/  RET.REL.NODEC R2 `(normalize_states) ;  /* 0xfffffff802007950 */ /* 0x000fea0003c3ffff */
.L_x_173:
        /* <DEDUP_REMOVED lines=16> */
.L_x_194:


//--------------------- .text.find_max_state      --------------------------
	.section	.text.find_max_state,"ax",@progbits
	.align	128
        .global         find_max_state
        .type           find_max_state,@function
        .size           find_max_state,(.L_x_206 - find_max_state)
        .other          find_max_state,@"STO_CUDA_ENTRY STV_DEFAULT"
find_max_state:
.text.find_max_state:
[----:B------:R-:W-:Y:S01]  /*0000*/  LDC R1, c[0x0][0x37c] ;  /* 0x0000df00ff017b82 */ /* 0x000fe20000000800 */
[----:B------:R-:W0:Y:S07]  /*0010*/  S2R R9, SR_TID.X ;  /* 0x0000000000097919 */ /* 0x000e2e0000002100 */
[----:B------:R-:W0:Y:S01]  /*0020*/  S2UR UR4, SR_CTAID.X ;  /* 0x00000000000479c3 */ /* 0x000e220000002500 */
[----:B------:R-:W1:Y:S01]  /*0030*/  LDCU UR5, c[0x0][0x388] ;  /* 0x00007100ff0577ac */ /* 0x000e620008000800 */
[----:B------:R-:W-:Y:S01]  /*0040*/  CS2R R2, SRZ ;  /* 0x0000000000027805 */ /* 0x000fe2000001ff00 */
[----:B------:R-:W2:Y:S05]  /*0050*/  LDCU.64 UR6, c[0x0][0x358] ;  /* 0x00006b00ff0677ac */ /* 0x000eaa0008000a00 */
[----:B------:R-:W0:Y:S02]  /*0060*/  LDC R0, c[0x0][0x360] ;  /* 0x0000d800ff007b82 */ /* 0x000e240000000800 */
[----:B0-----:R-:W-:-:S05]  /*0070*/  IMAD R7, R0, UR4, R9 ;  /* 0x0000000400077c24 */ /* 0x001fca000f8e0209 */
[----:B-1----:R-:W-:-:S13]  /*0080*/  ISETP.GE.AND P0, PT, R7, UR5, PT ;  /* 0x0000000507007c0c */ /* 0x002fda000bf06270 */
[----:B------:R-:W0:Y:S02]  /*0090*/  @!P0 LDC.64 R4, c[0x0][0x380] ;  /* 0x0000e000ff048b82 */ /* 0x000e240000000a00 */
[----:B0-----:R-:W-:-:S05]  /*00a0*/  @!P0 IMAD.WIDE R4, R7, 0x8, R4 ;  /* 0x0000000807048825 */ /* 0x001fca00078e0204 */
[----:B--2---:R-:W2:Y:S01]  /*00b0*/  @!P0 LDG.E.64 R2, desc[UR6][R4.64] ;  /* 0x0000000604028981 */ /* 0x004ea2000c1e1b00 */
[----:B------:R-:W0:Y:S01]  /*00c0*/  S2UR UR5, SR_CgaCtaId ;  /* 0x00000000000579c3 */ /* 0x000e220000008800 */
[----:B------:R-:W-:Y:S01]  /*00d0*/  UMOV UR4, 0x400 ;  /* 0x0000040000047882 */ /* 0x000fe20000000000 */
[----:B------:R-:W-:Y:S02]  /*00e0*/  ISETP.GE.U32.AND P1, PT, R0, 0x2, PT ;  /* 0x000000020000780c */ /* 0x000fe40003f26070 */
[----:B------:R-:W-:Y:S01]  /*00f0*/  ISETP.NE.AND P0, PT, R9, RZ, PT ;  /* 0x000000ff0900720c */ /* 0x000fe20003f05270 */
[----:B0-----:R-:W-:-:S06]  /*0100*/  ULEA UR4, UR5, UR4, 0x18 ;  /* 0x0000000405047291 */ /* 0x001fcc000f8ec0ff */
[----:B------:R-:W-:-:S05]  /*0110*/  LEA R7, R9, UR4, 0x3 ;  /* 0x0000000409077c11 */ /* 0x000fca000f8e18ff */
[----:B--2---:R0:W-:Y:S01]  /*0120*/  STS.64 [R7], R2 ;  /* 0x0000000207007388 */ /* 0x0041e20000000a00 */
[----:B------:R-:W-:Y:S06]  /*0130*/  BAR.SYNC.DEFER_BLOCKING 0x0 ;  /* 0x0000000000007b1d */ /* 0x000fec0000010000 */
[----:B------:R-:W-:Y:S05]  /*0140*/  @!P1 BRA `(.L_x_174) ;  /* 0x0000000000489947 */ /* 0x000fea0003800000 */
.L_x_175:
[----:B------:R-:W-:-:S04]  /*0150*/  SHF.R.U32.HI R6, RZ, 0x1, R0 ;  /* 0x00000001ff067819 */ /* 0x000fc80000011600 */
[----:B------:R-:W-:-:S13]  /*0160*/  ISETP.GE.U32.AND P1, PT, R9, R6, PT ;  /* 0x000000060900720c */ /* 0x000fda0003f26070 */
[----:B------:R-:W-:Y:S01]  /*0170*/  @!P1 IMAD R4, R6, 0x8, R7 ;  /* 0x0000000806049824 */ /* 0x000fe200078e0207 */
[----:B0-----:R-:W0:Y:S05]  /*0180*/  @!P1 LDS.64 R2, [R7] ;  /* 0x0000000007029984 */ /* 0x001e2a0000000a00 */
[----:B------:R-:W1:Y:S01]  /*0190*/  @!P1 LDS.64 R4, [R4] ;  /* 0x0000000004049984 */ /* 0x000e620000000a00 */
[----:B0-----:R-:W-:Y:S01]  /*01a0*/  @!P1 IMAD.MOV.U32 R8, RZ, RZ, R3 ;  /* 0x000000ffff089224 */ /* 0x001fe200078e0003 */
[----:B-1----:R-:W-:Y:S01]  /*01b0*/  @!P1 DSETP.MAX.AND P2, P3, R2, R4, PT ;  /* 0x000000040200922a */ /* 0x002fe20003b4f000 */
[----:B------:R-:W-:Y:S02]  /*01c0*/  @!P1 IMAD.MOV.U32 R11, RZ, RZ, R5 ;  /* 0x000000ffff0b9224 */ /* 0x000fe400078e0005 */
[----:B------:R-:W-:-:S03]  /*01d0*/  @!P1 IMAD.MOV.U32 R3, RZ, RZ, R4 ;  /* 0x000000ffff039224 */ /* 0x000fc600078e0004 */
[----:B------:R-:W-:Y:S02]  /*01e0*/  @!P1 FSEL R8, R8, R11, P2 ;  /* 0x0000000b08089208 */ /* 0x000fe40001000000 */
[----:B------:R-:W-:Y:S02]  /*01f0*/  @!P1 LOP3.LUT R11, R11, 0x80000, RZ, 0xfc, !PT ;  /* 0x000800000b0b9812 */ /* 0x000fe400078efcff */
[----:B------:R-:W-:Y:S02]  /*0200*/  @!P1 SEL R2, R2, R3, P2 ;  /* 0x0000000302029207 */ /* 0x000fe40001000000 */
[----:B------:R-:W-:-:S05]  /*0210*/  @!P1 SEL R3, R11, R8, P3 ;  /* 0x000000080b039207 */ /* 0x000fca0001800000 */
[----:B------:R1:W-:Y:S01]  /*0220*/  @!P1 STS.64 [R7], R2 ;  /* 0x0000000207009388 */ /* 0x0003e20000000a00 */
[----:B------:R-:W-:Y:S01]  /*0230*/  BAR.SYNC.DEFER_BLOCKING 0x0 ;  /* 0x0000000000007b1d */ /* 0x000fe20000010000 */
[----:B------:R-:W-:Y:S01]  /*0240*/  ISETP.GT.U32.AND P1, PT, R0, 0x3, PT ;  /* 0x000000030000780c */ /* 0x000fe20003f24070 */
[----:B------:R-:W-:-:S12]  /*0250*/  IMAD.MOV.U32 R0, RZ, RZ, R6 ;  /* 0x000000ffff007224 */ /* 0x000fd800078e0006 */
[----:B-1----:R-:W-:Y:S05]  /*0260*/  @P1 BRA `(.L_x_175) ;  /* 0xfffffffc00b81947 */ /* 0x002fea000383ffff */
.L_x_174:
[----:B------:R-:W-:Y:S05]  /*0270*/  @P0 EXIT ;  /* 0x000000000000094d */ /* 0x000fea0003800000 */
[----:B------:R-:W1:Y:S02]  /*0280*/  LDC.64 R8, c[0x0][0x390] ;  /* 0x0000e400ff087b82 */ /* 0x000e640000000a00 */
[----:B-1----:R1:W5:Y:S06]  /*0290*/  LDG.E.64 R4, desc[UR6][R8.64] ;  /* 0x0000000608047981 */ /* 0x00236c000c1e1b00 */
[----:B------:R-:W2:Y:S01]  /*02a0*/  S2UR UR5, SR_CgaCtaId ;  /* 0x00000000000579c3 */ /* 0x000ea20000008800 */
[----:B------:R-:W-:Y:S02]  /*02b0*/  UMOV UR4, 0x400 ;  /* 0x0000040000047882 */ /* 0x000fe40000000000 */
[----:B--2---:R-:W-:-:S09]  /*02c0*/  ULEA UR4, UR5, UR4, 0x18 ;  /* 0x0000000405047291 */ /* 0x004fd2000f8ec0ff */
[----:B01----:R-:W0:Y:S03]  /*02d0*/  LDS.64 R2, [UR4] ;  /* 0x00000004ff027984 */ /* 0x003e260008000a00 */
.L_x_176:
[----:B0----5:R-:W-:Y:S01]  /*02e0*/  DSETP.MAX.AND P0, P1, R2, R4, PT ;  /* 0x000000040200722a */ /* 0x021fe2000390f000 */
[----:B------:R-:W-:Y:S01]  /*02f0*/  IMAD.MOV.U32 R0, RZ, RZ, R3 ;  /* 0x000000ffff007224 */ /* 0x000fe200078e0003 */
[----:B------:R-:W-:Y:S05]  /*0300*/  YIELD ;  /* 0x0000000000007946 */ /* 0x000fea0003800000 */
[----:B------:R-:W-:Y:S02]  /*0310*/  IMAD.MOV.U32 R11, RZ, RZ, R5 ;  /* 0x000000ffff0b7224 */ /* 0x000fe400078e0005 */
[----:B------:R-:W-:-:S03]  /*0320*/  IMAD.MOV.U32 R7, RZ, RZ, R4 ;  /* 0x000000ffff077224 */ /* 0x000fc600078e0004 */
[----:B------:R-:W-:Y:S01]  /*0330*/  FSEL R13, R0, R11, P0 ;  /* 0x0000000b000d7208 */ /* 0x000fe20000000000 */
[----:B------:R-:W-:Y:S01]  /*0340*/  IMAD.MOV.U32 R0, RZ, RZ, R2 ;  /* 0x000000ffff007224 */ /* 0x000fe200078e0002 */
[----:B------:R-:W-:-:S04]  /*0350*/  @P1 LOP3.LUT R13, R11, 0x80000, RZ, 0xfc, !PT ;  /* 0x000800000b0d1812 */ /* 0x000fc800078efcff */
[----:B------:R-:W-:Y:S01]  /*0360*/  SEL R6, R0, R7, P0 ;  /* 0x0000000700067207 */ /* 0x000fe20000000000 */
[----:B------:R-:W-:-:S06]  /*0370*/  IMAD.MOV.U32 R7, RZ, RZ, R13 ;  /* 0x000000ffff077224 */ /* 0x000fcc00078e000d */
[----:B------:R-:W2:Y:S02]  /*0380*/  ATOMG.E.CAS.64.STRONG.GPU PT, R6, [R8], R4, R6 ;  /* 0x00000004080673a9 */ /* 0x000ea400001ee506 */
[----:B--2---:R-:W-:Y:S01]  /*0390*/  ISETP.NE.U32.AND P0, PT, R4, R6, PT ;  /* 0x000000060400720c */ /* 0x004fe20003f05070 */
[----:B------:R-:W-:-:S03]  /*03a0*/  IMAD.MOV.U32 R4, RZ, RZ, R6 ;  /* 0x000000ffff047224 */ /* 0x000fc600078e0006 */
[----:B------:R-:W-:Y:S01]  /*03b0*/  ISETP.NE.AND.EX P0, PT, R5, R7, PT, P0 ;  /* 0x000000070500720c */ /* 0x000fe20003f05300 */
[----:B------:R-:W-:-:S12]  /*03c0*/  IMAD.MOV.U32 R5, RZ, RZ, R7 ;  /* 0x000000ffff057224 */ /* 0x000fd800078e0007 */
[----:B------:R-:W-:Y:S05]  /*03d0*/  @P0 BRA `(.L_x_176) ;  /* 0xfffffffc00c00947 */ /* 0x000fea000383ffff */
[----:B------:R-:W-:Y:S05]  /*03e0*/  EXIT ;  /* 0x000000000000794d */ /* 0x000fea0003800000 */
.L_x_177:
        /* <DEDUP_REMOVED lines=9> */
.L_x_206:


//--------------------- .text.process_spikes_to_states --------------------------
	.section	.text.process_spikes_to_states,"ax",@progbits
	.align	128
        .global         process_spikes_to_states
        .type           process_spikes_to_states,@function
        .size           process_spikes_to_states,(.L_x_207 - process_spikes_to_states)
        .other          process_spikes_to_states,@"STO_CUDA_ENTRY STV_DEFAULT"
process_spikes_to_states:
.text.process_spikes_to_states:
        /* <DEDUP_REMOVED lines=8> */
[----:B------:R-:W0:Y:S01]  /*0080*/  LDCU UR4, c[0x0][0x390] ;  /* 0x00007200ff0477ac */ /* 0x000e220008000800 */
[----:B------:R-:W-:Y:S01]  /*0090*/  IMAD.MOV.U32 R0, RZ, RZ, RZ ;  /* 0x000000ffff007224 */ /* 0x000fe200078e00ff */
[----:B------:R-:W-:Y:S01]  /*00a0*/  CS2R R8, SRZ ;  /* 0x0000000000087805 */ /* 0x000fe2000001ff00 */
[----:B------:R-:W1:Y:S01]  /*00b0*/  LDCU.64 UR14, c[0x0][0x358] ;  /* 0x00006b00ff0e77ac */ /* 0x000e620008000a00 */
[----:B0-----:R-:W-:-:S09]  /*00c0*/  UISETP.GE.AND UP0, UPT, UR4, 0x1, UPT ;  /* 0x000000010400788c */ /* 0x001fd2000bf06270 */
[----:B-1----:R-:W-:Y:S05]  /*00d0*/  BRA.U !UP0, `(.L_x_178) ;  /* 0x0000000d084c7547 */ /* 0x002fea000b800000 */
[----:B------:R-:W-:Y:S01]  /*00e0*/  UISETP.GE.U32.AND UP1, UPT, UR4, 0x10, UPT ;  /* 0x000000100400788c */ /* 0x000fe2000bf26070 */
[----:B------:R-:W-:Y:S01]  /*00f0*/  IMAD.MOV.U32 R3, RZ, RZ, RZ ;  /* 0x000000ffff037224 */ /* 0x000fe200078e00ff */
[----:B------:R-:W-:Y:S01]  /*0100*/  ULOP3.LUT UR12, UR4, 0xf, URZ, 0xc0, !UPT ;  /* 0x0000000f040c7892 */ /* 0x000fe2000f8ec0ff */
[----:B------:R-:W-:Y:S01]  /*0110*/  IMAD.MOV.U32 R0, RZ, RZ, RZ ;  /* 0x000000ffff007224 */ /* 0x000fe200078e00ff */
[----:B------:R-:W-:Y:S02]  /*0120*/  CS2R R8, SRZ ;  /* 0x0000000000087805 */ /* 0x000fe4000001ff00 */
[----:B------:R-:W-:-:S03]  /*0130*/  UISETP.NE.AND UP0, UPT, UR12, URZ, UPT ;  /* 0x000000ff0c00728c */ /* 0x000fc6000bf05270 */
[----:B------:R-:W-:Y:S08]  /*0140*/  BRA.U !UP1, `(.L_x_179) ;  /* 0x0000000509947547 */ /* 0x000ff0000b800000 */
[----:B------:R-:W0:Y:S01]  /*0150*/  LDCU.128 UR8, c[0x0][0x380] ;  /* 0x00007000ff0877ac */ /* 0x000e220008000c00 */
[----:B------:R-:W-:Y:S01]  /*0160*/  IMAD.MOV.U32 R0, RZ, RZ, RZ ;  /* 0x000000ffff007224 */ /* 0x000fe200078e00ff */
[----:B------:R-:W-:Y:S01]  /*0170*/  CS2R R8, SRZ ;  /* 0x0000000000087805 */ /* 0x000fe2000001ff00 */
[----:B------:R-:W-:-:S06]  /*0180*/  ULOP3.LUT UR4, UR4, 0x7ffffff0, URZ, 0xc0, !UPT ;  /* 0x7ffffff004047892 */ /* 0x000fcc000f8ec0ff */
[----:B------:R-:W-:Y:S01]  /*0190*/  MOV R3, UR4 ;  /* 0x0000000400037c02 */ /* 0x000fe20008000f00 */
[----:B0-----:R-:W-:Y:S02]  /*01a0*/  UIADD3 UR7, UP1, UPT, UR8, 0x20, URZ ;  /* 0x0000002008077890 */ /* 0x001fe4000ff3e0ff */
[----:B------:R-:W-:Y:S02]  /*01b0*/  UIADD3 UR5, UP2, UPT, UR10, 0x40, URZ ;  /* 0x000000400a057890 */ /* 0x000fe4000ff5e0ff */
[----:B------:R-:W-:Y:S02]  /*01c0*/  UIADD3.X UR8, UPT, UPT, URZ, UR9, URZ, UP1, !UPT ;  /* 0x00000009ff087290 */ /* 0x000fe40008ffe4ff */
[----:B------:R-:W-:Y:S01]  /*01d0*/  UIADD3.X UR6, UPT, UPT, URZ, UR11, URZ, UP2, !UPT ;  /* 0x0000000bff067290 */ /* 0x000fe200097fe4ff */
[----:B------:R-:W-:Y:S01]  /*01e0*/  IMAD.U32 R12, RZ, RZ, UR7 ;  /* 0x00000007ff0c7e24 */ /* 0x000fe2000f8e00ff */
[----:B------:R-:W-:Y:S01]  /*01f0*/  UIADD3 UR9, UPT, UPT, -UR4, URZ, URZ ;  /* 0x000000ff04097290 */ /* 0x000fe2000fffe1ff */
[----:B------:R-:W-:-:S02]  /*0200*/  IMAD.U32 R10, RZ, RZ, UR5 ;  /* 0x00000005ff0a7e24 */ /* 0x000fc4000f8e00ff */
[----:B------:R-:W-:Y:S02]  /*0210*/  IMAD.U32 R13, RZ, RZ, UR8 ;  /* 0x00000008ff0d7e24 */ /* 0x000fe4000f8e00ff */
[----:B------:R-:W-:-:S07]  /*0220*/  IMAD.U32 R11, RZ, RZ, UR6 ;  /* 0x00000006ff0b7e24 */ /* 0x000fce000f8e00ff */
.L_x_180:
[----:B------:R-:W2:Y:S04]  /*0230*/  LDG.E R5, desc[UR14][R12.64+-0x20] ;  /* 0xffffe00e0c057981 */ /* 0x000ea8000c1e1900 */
[----:B------:R-:W3:Y:S04]  /*0240*/  LDG.E R7, desc[UR14][R12.64+-0x1c] ;  /* 0xffffe40e0c077981 */ /* 0x000ee8000c1e1900 */
[----:B------:R-:W4:Y:S04]  /*0250*/  LDG.E R17, desc[UR14][R12.64+-0x18] ;  /* 0xffffe80e0c117981 */ /* 0x000f28000c1e1900 */
[----:B------:R-:W5:Y:S04]  /*0260*/  LDG.E R19, desc[UR14][R12.64+-0x14] ;  /* 0xffffec0e0c137981 */ /* 0x000f68000c1e1900 */
[----:B------:R-:W5:Y:S04]  /*0270*/  LDG.E R23, desc[UR14][R12.64+-0x10] ;  /* 0xfffff00e0c177981 */ /* 0x000f68000c1e1900 */
[----:B------:R-:W5:Y:S04]  /*0280*/  LDG.E R25, desc[UR14][R12.64+-0xc] ;  /* 0xfffff40e0c197981 */ /* 0x000f68000c1e1900 */
[----:B------:R-:W5:Y:S04]  /*0290*/  LDG.E R27, desc[UR14][R12.64+-0x8] ;  /* 0xfffff80e0c1b7981 */ /* 0x000f68000c1e1900 */
[----:B------:R-:W5:Y:S04]  /*02a0*/  LDG.E R4, desc[UR14][R12.64+0x4] ;  /* 0x0000040e0c047981 */ /* 0x000f68000c1e1900 */
[----:B------:R-:W5:Y:S04]  /*02b0*/  LDG.E R6, desc[UR14][R12.64+0x8] ;  /* 0x0000080e0c067981 */ /* 0x000f68000c1e1900 */
[----:B------:R-:W5:Y:S01]  /*02c0*/  LDG.E R29, desc[UR14][R12.64+0x1c] ;  /* 0x00001c0e0c1d7981 */ /* 0x000f62000c1e1900 */
[----:B--2---:R-:W-:-:S03]  /*02d0*/  ISETP.NE.AND P2, PT, R5, R2, PT ;  /* 0x000000020500720c */ /* 0x004fc60003f45270 */
[----:B------:R-:W2:Y:S01]  /*02e0*/  LDG.E R5, desc[UR14][R12.64] ;  /* 0x0000000e0c057981 */ /* 0x000ea2000c1e1900 */
[----:B---3--:R-:W-:-:S03]  /*02f0*/  ISETP.NE.AND P3, PT, R7, R2, PT ;  /* 0x000000020700720c */ /* 0x008fc60003f65270 */
[----:B------:R-:W3:Y:S01]  /*0300*/  LDG.E R7, desc[UR14][R12.64+-0x4] ;  /* 0xfffffc0e0c077981 */ /* 0x000ee2000c1e1900 */
[----:B----4-:R-:W-:-:S05]  /*0310*/  ISETP.NE.AND P4, PT, R17, R2, PT ;  /* 0x000000021100720c */ /* 0x010fca0003f85270 */
[----:B------:R-:W4:Y:S01]  /*0320*/  @!P2 LDG.E.64 R14, desc[UR14][R10.64+-0x40] ;  /* 0xffffc00e0a0ea981 */ /* 0x000f22000c1e1b00 */
[----:B-----5:R-:W-:-:S03]  /*0330*/  ISETP.NE.AND P5, PT, R19, R2, PT ;  /* 0x000000021300720c */ /* 0x020fc60003fa5270 */
[----:B------:R-:W5:Y:S04]  /*0340*/  @!P3 LDG.E.64 R16, desc[UR14][R10.64+-0x38] ;  /* 0xffffc80e0a10b981 */ /* 0x000f68000c1e1b00 */
[----:B------:R-:W2:Y:S06]  /*0350*/  @!P4 LDG.E.64 R18, desc[UR14][R10.64+-0x30] ;  /* 0xffffd00e0a12c981 */ /* 0x000eac000c1e1b00 */
[----:B------:R-:W2:Y:S01]  /*0360*/  @!P5 LDG.E.64 R20, desc[UR14][R10.64+-0x28] ;  /* 0xffffd80e0a14d981 */ /* 0x000ea2000c1e1b00 */
[----:B------:R-:W-:-:S02]  /*0370*/  ISETP.NE.AND P6, PT, R23, R2, PT ;  /* 0x000000021700720c */ /* 0x000fc40003fc5270 */
[-C--:B------:R-:W-:Y:S02]  /*0380*/  ISETP.NE.AND P0, PT, R25, R2.reuse, PT ;  /* 0x000000021900720c */ /* 0x080fe40003f05270 */
[----:B------:R-:W2:Y:S01]  /*0390*/  LDG.E R25, desc[UR14][R12.64+0xc] ;  /* 0x00000c0e0c197981 */ /* 0x000ea2000c1e1900 */
[----:B------:R-:W-:Y:S02]  /*03a0*/  ISETP.NE.AND P1, PT, R27, R2, PT ;  /* 0x000000021b00720c */ /* 0x000fe40003f25270 */
[----:B------:R-:W-:Y:S01]  /*03b0*/  @!P2 IADD3 R0, PT, PT, R0, 0x1, RZ ;  /* 0x000000010000a810 */ /* 0x000fe20007ffe0ff */
[----:B------:R-:W2:Y:S05]  /*03c0*/  LDG.E R27, desc[UR14][R12.64+0x10] ;  /* 0x0000100e0c1b7981 */ /* 0x000eaa000c1e1900 */
[----:B------:R-:W2:Y:S01]  /*03d0*/  @!P6 LDG.E.64 R22, desc[UR14][R10.64+-0x20] ;  /* 0xffffe00e0a16e981 */ /* 0x000ea2000c1e1b00 */
[----:B------:R-:W-:Y:S01]  /*03e0*/  @!P3 VIADD R0, R0, 0x1 ;  /* 0x000000010000b836 */ /* 0x000fe20000000000 */
[----:B----4-:R-:W-:-:S02]  /*03f0*/  @!P2 DADD R8, R8, R14 ;  /* 0x000000000808a229 */ /* 0x010fc4000000000e */
[----:B------:R-:W4:Y:S01]  /*0400*/  @!P0 LDG.E.64 R14, desc[UR14][R10.64+-0x18] ;  /* 0xffffe80e0a0e8981 */ /* 0x000f22000c1e1b00 */
[----:B---3--:R-:W-:-:S03]  /*0410*/  ISETP.NE.AND P2, PT, R7, R2, PT ;  /* 0x000000020700720c */ /* 0x008fc60003f45270 */
[----:B------:R-:W3:Y:S02]  /*0420*/  LDG.E R7, desc[UR14][R12.64+0x14] ;  /* 0x0000140e0c077981 */ /* 0x000ee4000c1e1900 */
[----:B-----5:R-:W-:Y:S02]  /*0430*/  @!P3 DADD R8, R8, R16 ;  /* 0x000000000808b229 */ /* 0x020fe40000000010 */
[----:B------:R-:W5:Y:S01]  /*0440*/  @!P1 LDG.E.64 R16, desc[UR14][R10.64+-0x10] ;  /* 0xfffff00e0a109981 */ /* 0x000f62000c1e1b00 */
[----:B--2---:R-:W-:-:S03]  /*0450*/  ISETP.NE.AND P3, PT, R5, R2, PT ;  /* 0x000000020500720c */ /* 0x004fc60003f65270 */
[----:B------:R-:W2:Y:S02]  /*0460*/  LDG.E R5, desc[UR14][R12.64+0x18] ;  /* 0x0000180e0c057981 */ /* 0x000ea4000c1e1900 */
[----:B------:R-:W-:Y:S02]  /*0470*/  @!P4 DADD R8, R8, R18 ;  /* 0x000000000808c229 */ /* 0x000fe40000000012 */
[----:B------:R-:W2:Y:S06]  /*0480*/  @!P2 LDG.E.64 R18, desc[UR14][R10.64+-0x8] ;  /* 0xfffff80e0a12a981 */ /* 0x000eac000c1e1b00 */
[----:B------:R-:W-:Y:S01]  /*0490*/  @!P5 DADD R8, R8, R20 ;  /* 0x000000000808d229 */ /* 0x000fe20000000014 */
[----:B------:R-:W2:Y:S01]  /*04a0*/  @!P3 LDG.E.64 R20, desc[UR14][R10.64] ;  /* 0x0000000e0a14b981 */ /* 0x000ea2000c1e1b00 */
[----:B------:R-:W-:Y:S01]  /*04b0*/  @!P4 VIADD R0, R0, 0x1 ;  /* 0x000000010000c836 */ /* 0x000fe20000000000 */
[----:B------:R-:W-:-:S03]  /*04c0*/  ISETP.NE.AND P4, PT, R4, R2, PT ;  /* 0x000000020400720c */ /* 0x000fc60003f85270 */
[----:B------:R-:W-:Y:S01]  /*04d0*/  @!P5 VIADD R0, R0, 0x1 ;  /* 0x000000010000d836 */ /* 0x000fe20000000000 */
[----:B------:R-:W-:Y:S01]  /*04e0*/  ISETP.NE.AND P5, PT, R6, R2, PT ;  /* 0x000000020600720c */ /* 0x000fe20003fa5270 */
[----:B------:R-:W-:-:S03]  /*04f0*/  @!P6 DADD R8, R8, R22 ;  /* 0x000000000808e229 */ /* 0x000fc60000000016 */
[----:B------:R-:W-:Y:S02]  /*0500*/  @!P6 IADD3 R0, PT, PT, R0, 0x1, RZ ;  /* 0x000000010000e810 */ /* 0x000fe40007ffe0ff */
[----:B------:R-:W-:-:S03]  /*0510*/  ISETP.NE.AND P6, PT, R25, R2, PT ;  /* 0x000000021900720c */ /* 0x000fc60003fc5270 */
[----:B------:R-:W2:Y:S01]  /*0520*/  @!P4 LDG.E.64 R22, desc[UR14][R10.64+0x8] ;  /* 0x0000080e0a16c981 */ /* 0x000ea2000c1e1b00 */
[----:B------:R-:W-:-:S03]  /*0530*/  @!P0 VIADD R0, R0, 0x1 ;  /* 0x0000000100008836 */ /* 0x000fc60000000000 */
[----:B------:R-:W2:Y:S01]  /*0540*/  @!P5 LDG.E.64 R24, desc[UR14][R10.64+0x10] ;  /* 0x0000100e0a18d981 */ /* 0x000ea2000c1e1b00 */
[----:B------:R-:W-:-:S04]  /*0550*/  @!P1 VIADD R0, R0, 0x1 ;  /* 0x0000000100009836 */ /* 0x000fc80000000000 */
[----:B------:R-:W-:-:S05]  /*0560*/  @!P2 VIADD R0, R0, 0x1 ;  /* 0x000000010000a836 */ /* 0x000fca0000000000 */
[----:B------:R-:W-:Y:S01]  /*0570*/  @!P3 IADD3 R0, PT, PT, R0, 0x1, RZ ;  /* 0x000000010000b810 */ /* 0x000fe20007ffe0ff */
[----:B----4-:R-:W-:Y:S01]  /*0580*/  @!P0 DADD R8, R8, R14 ;  /* 0x0000000008088229 */ /* 0x010fe2000000000e */
[-C--:B------:R-:W-:Y:S01]  /*0590*/  ISETP.NE.AND P0, PT, R27, R2.reuse, PT ;  /* 0x000000021b00720c */ /* 0x080fe20003f05270 */
[----:B------:R-:W4:Y:S06]  /*05a0*/  @!P6 LDG.E.64 R14, desc[UR14][R10.64+0x18] ;  /* 0x0000180e0a0ee981 */ /* 0x000f2c000c1e1b00 */
[----:B-----5:R-:W-:Y:S01]  /*05b0*/  @!P1 DADD R8, R8, R16 ;  /* 0x0000000008089229 */ /* 0x020fe20000000010 */
[----:B---3--:R-:W-:-:S05]  /*05c0*/  ISETP.NE.AND P1, PT, R7, R2, PT ;  /* 0x000000020700720c */ /* 0x008fca0003f25270 */
[----:B------:R-:W3:Y:S02]  /*05d0*/  @!P0 LDG.E.64 R6, desc[UR14][R10.64+0x20] ;  /* 0x0000200e0a068981 */ /* 0x000ee4000c1e1b00 */
[----:B--2---:R-:W-:Y:S01]  /*05e0*/  @!P2 DADD R8, R8, R18 ;  /* 0x000000000808a229 */ /* 0x004fe20000000012 */
[----:B------:R-:W-:-:S05]  /*05f0*/  ISETP.NE.AND P2, PT, R5, R2, PT ;  /* 0x000000020500720c */ /* 0x000fca0003f45270 */
[----:B------:R-:W2:Y:S02]  /*0600*/  @!P1 LDG.E.64 R4, desc[UR14][R10.64+0x28] ;  /* 0x0000280e0a049981 */ /* 0x000ea4000c1e1b00 */
[----:B------:R-:W-:Y:S01]  /*0610*/  @!P3 DADD R8, R8, R20 ;  /* 0x000000000808b229 */ /* 0x000fe20000000014 */
[----:B------:R-:W-:-:S05]  /*0620*/  ISETP.NE.AND P3, PT, R29, R2, PT ;  /* 0x000000021d00720c */ /* 0x000fca0003f65270 */
[----:B------:R-:W5:Y:S08]  /*0630*/  @!P2 LDG.E.64 R16, desc[UR14][R10.64+0x30] ;  /* 0x0000300e0a10a981 */ /* 0x000f70000c1e1b00 */
[----:B------:R0:W5:Y:S01]  /*0640*/  @!P3 LDG.E.64 R18, desc[UR14][R10.64+0x38] ;  /* 0x0000380e0a12b981 */ /* 0x000162000c1e1b00 */
[----:B------:R-:W-:-:S08]  /*0650*/  @!P4 DADD R8, R8, R22 ;  /* 0x000000000808c229 */ /* 0x000fd00000000016 */
[----:B------:R-:W-:Y:S01]  /*0660*/  @!P5 DADD R8, R8, R24 ;  /* 0x000000000808d229 */ /* 0x000fe20000000018 */
[----:B------:R-:W-:-:S04]  /*0670*/  @!P4 VIADD R0, R0, 0x1 ;  /* 0x000000010000c836 */ /* 0x000fc80000000000 */
[----:B------:R-:W-:Y:S01]  /*0680*/  @!P5 VIADD R0, R0, 0x1 ;  /* 0x000000010000d836 */ /* 0x000fe20000000000 */
[----:B------:R-:W-:-:S03]  /*0690*/  UIADD3 UR9, UPT, UPT, UR9, 0x10, URZ ;  /* 0x0000001009097890 */ /* 0x000fc6000fffe0ff */
[----:B------:R-:W-:Y:S01]  /*06a0*/  @!P6 VIADD R0, R0, 0x1 ;  /* 0x000000010000e836 */ /* 0x000fe20000000000 */
[----:B------:R-:W-:-:S04]  /*06b0*/  UISETP.NE.AND UP1, UPT, UR9, URZ, UPT ;  /* 0x000000ff0900728c */ /* 0x000fc8000bf25270 */
[----:B------:R-:W-:-:S05]  /*06c0*/  @!P0 IADD3 R0, PT, PT, R0, 0x1, RZ ;  /* 0x0000000100008810 */ /* 0x000fca0007ffe0ff */
[----:B------:R-:W-:-:S04]  /*06d0*/  @!P1 VIADD R0, R0, 0x1 ;  /* 0x0000000100009836 */ /* 0x000fc80000000000 */
[----:B------:R-:W-:-:S04]  /*06e0*/  @!P2 VIADD R0, R0, 0x1 ;  /* 0x000000010000a836 */ /* 0x000fc80000000000 */
[----:B------:R-:W-:Y:S01]  /*06f0*/  @!P3 VIADD R0, R0, 0x1 ;  /* 0x000000010000b836 */ /* 0x000fe20000000000 */
[----:B----4-:R-:W-:-:S08]  /*0700*/  @!P6 DADD R8, R8, R14 ;  /* 0x000000000808e229 */ /* 0x010fd0000000000e */
[----:B---3--:R-:W-:-:S08]  /*0710*/  @!P0 DADD R8, R8, R6 ;  /* 0x0000000008088229 */ /* 0x008fd00000000006 */
[----:B--2---:R-:W-:Y:S01]  /*0720*/  @!P1 DADD R8, R8, R4 ;  /* 0x0000000008089229 */ /* 0x004fe20000000004 */
[----:B------:R-:W-:-:S07]  /*0730*/  IADD3 R12, P0, PT, R12, 0x40, RZ ;  /* 0x000000400c0c7810 */ /* 0x000fce0007f1e0ff */
[----:B-----5:R-:W-:Y:S01]  /*0740*/  @!P2 DADD R8, R8, R16 ;  /* 0x000000000808a229 */ /* 0x020fe20000000010 */
[----:B0-----:R-:W-:Y:S01]  /*0750*/  IADD3 R10, P1, PT, R10, 0x80, RZ ;  /* 0x000000800a0a7810 */ /* 0x001fe20007f3e0ff */
[----:B------:R-:W-:-:S03]  /*0760*/  IMAD.X R13, RZ, RZ, R13, P0 ;  /* 0x000000ffff0d7224 */ /* 0x000fc600000e060d */
[----:B------:R-:W-:-:S03]  /*0770*/  IADD3.X R11, PT, PT, RZ, R11, RZ, P1, !PT ;  /* 0x0000000bff0b7210 */ /* 0x000fc60000ffe4ff */
[----:B------:R-:W-:Y:S01]  /*0780*/  @!P3 DADD R8, R8, R18 ;  /* 0x000000000808b229 */ /* 0x000fe20000000012 */
[----:B------:R-:W-:Y:S10]  /*0790*/  BRA.U UP1, `(.L_x_180) ;  /* 0xfffffff901a47547 */ /* 0x000ff4000b83ffff */
.L_x_179:
[----:B------:R-:W-:Y:S05]  /*07a0*/  BRA.U !UP0, `(.L_x_178) ;  /* 0x0000000508987547 */ /* 0x000fea000b800000 */
[----:B------:R-:W0:Y:S01]  /*07b0*/  LDCU UR4, c[0x0][0x390] ;  /* 0x00007200ff0477ac */ /* 0x000e220008000800 */
[----:B------:R-:W-:Y:S02]  /*07c0*/  UISETP.GE.U32.AND UP0, UPT, UR12, 0x8, UPT ;  /* 0x000000080c00788c */ /* 0x000fe4000bf06070 */
[----:B0-----:R-:W-:-:S04]  /*07d0*/  ULOP3.LUT UR5, UR4, 0x7, URZ, 0xc0, !UPT ;  /* 0x0000000704057892 */ /* 0x001fc8000f8ec0ff */
[----:B------:R-:W-:-:S03]  /*07e0*/  UISETP.NE.AND UP1, UPT, UR5, URZ, UPT ;  /* 0x000000ff0500728c */ /* 0x000fc6000bf25270 */
[----:B------:R-:W-:Y:S08]  /*07f0*/  BRA.U !UP0, `(.L_x_181) ;  /* 0x0000000108b47547 */ /* 0x000ff0000b800000 */
[----:B------:R-:W0:Y:S08]  /*0800*/  LDC.64 R14, c[0x0][0x380] ;  /* 0x0000e000ff0e7b82 */ /* 0x000e300000000a00 */
[----:B------:R-:W1:Y:S01]  /*0810*/  LDC.64 R4, c[0x0][0x388] ;  /* 0x0000e200ff047b82 */ /* 0x000e620000000a00 */
[----:B0-----:R-:W-:-:S05]  /*0820*/  IMAD.WIDE.U32 R14, R3, 0x4, R14 ;  /* 0x00000004030e7825 */ /* 0x001fca00078e000e */
[----:B------:R-:W2:Y:S04]  /*0830*/  LDG.E R7, desc[UR14][R14.64] ;  /* 0x0000000e0e077981 */ /* 0x000ea8000c1e1900 */
[----:B------:R-:W3:Y:S04]  /*0840*/  LDG.E R11, desc[UR14][R14.64+0x4] ;  /* 0x0000040e0e0b7981 */ /* 0x000ee8000c1e1900 */
[----:B------:R-:W4:Y:S04]  /*0850*/  LDG.E R13, desc[UR14][R14.64+0x8] ;  /* 0x0000080e0e0d7981 */ /* 0x000f28000c1e1900 */
[----:B------:R-:W5:Y:S04]  /*0860*/  LDG.E R17, desc[UR14][R14.64+0xc] ;  /* 0x00000c0e0e117981 */ /* 0x000f68000c1e1900 */
[----:B------:R-:W5:Y:S04]  /*0870*/  LDG.E R19, desc[UR14][R14.64+0x10] ;  /* 0x0000100e0e137981 */ /* 0x000f68000c1e1900 */
[----:B------:R-:W5:Y:S01]  /*0880*/  LDG.E R21, desc[UR14][R14.64+0x14] ;  /* 0x0000140e0e157981 */ /* 0x000f62000c1e1900 */
[----:B-1----:R-:W-:-:S03]  /*0890*/  IMAD.WIDE.U32 R4, R3, 0x8, R4 ;  /* 0x0000000803047825 */ /* 0x002fc600078e0004 */
[----:B------:R-:W5:Y:S04]  /*08a0*/  LDG.E R23, desc[UR14][R14.64+0x18] ;  /* 0x0000180e0e177981 */ /* 0x000f68000c1e1900 */
[----:B------:R-:W5:Y:S01]  /*08b0*/  LDG.E R25, desc[UR14][R14.64+0x1c] ;  /* 0x00001c0e0e197981 */ /* 0x000f62000c1e1900 */
[----:B--2---:R-:W-:-:S13]  /*08c0*/  ISETP.NE.AND P6, PT, R7, R2, PT ;  /* 0x000000020700720c */ /* 0x004fda0003fc5270 */
[----:B------:R-:W2:Y:S01]  /*08d0*/  @!P6 LDG.E.64 R6, desc[UR14][R4.64] ;  /* 0x0000000e0406e981 */ /* 0x000ea2000c1e1b00 */
[-C--:B---3--:R-:W-:Y:S02]  /*08e0*/  ISETP.NE.AND P5, PT, R11, R2.reuse, PT ;  /* 0x000000020b00720c */ /* 0x088fe40003fa5270 */
[-C--:B----4-:R-:W-:Y:S02]  /*08f0*/  ISETP.NE.AND P4, PT, R13, R2.reuse, PT ;  /* 0x000000020d00720c */ /* 0x090fe40003f85270 */
[----:B-----5:R-:W-:-:S09]  /*0900*/  ISETP.NE.AND P3, PT, R17, R2, PT ;  /* 0x000000021100720c */ /* 0x020fd20003f65270 */
[----:B------:R-:W3:Y:S01]  /*0910*/  @!P5 LDG.E.64 R10, desc[UR14][R4.64+0x8] ;  /* 0x0000080e040ad981 */ /* 0x000ee2000c1e1b00 */
[----:B------:R-:W-:-:S03]  /*0920*/  ISETP.NE.AND P2, PT, R19, R2, PT ;  /* 0x000000021300720c */ /* 0x000fc60003f45270 */
[----:B------:R-:W4:Y:S01]  /*0930*/  @!P4 LDG.E.64 R12, desc[UR14][R4.64+0x10] ;  /* 0x0000100e040cc981 */ /* 0x000f22000c1e1b00 */
[----:B------:R-:W-:-:S03]  /*0940*/  ISETP.NE.AND P1, PT, R21, R2, PT ;  /* 0x000000021500720c */ /* 0x000fc60003f25270 */
[----:B------:R-:W5:Y:S01]  /*0950*/  @!P3 LDG.E.64 R16, desc[UR14][R4.64+0x18] ;  /* 0x0000180e0410b981 */ /* 0x000f62000c1e1b00 */
[----:B------:R-:W-:-:S05]  /*0960*/  ISETP.NE.AND P0, PT, R23, R2, PT ;  /* 0x000000021700720c */ /* 0x000fca0003f05270 */
[----:B------:R-:W5:Y:S01]  /*0970*/  @!P2 LDG.E.64 R18, desc[UR14][R4.64+0x20] ;  /* 0x0000200e0412a981 */ /* 0x000f62000c1e1b00 */
[----:B------:R-:W-:-:S03]  /*0980*/  @!P6 VIADD R0, R0, 0x1 ;  /* 0x000000010000e836 */ /* 0x000fc60000000000 */
[----:B------:R-:W5:Y:S01]  /*0990*/  @!P1 LDG.E.64 R14, desc[UR14][R4.64+0x28] ;  /* 0x0000280e040e9981 */ /* 0x000f62000c1e1b00 */
[----:B--2---:R-:W-:Y:S01]  /*09a0*/  @!P6 DADD R8, R8, R6 ;  /* 0x000000000808e229 */ /* 0x004fe20000000006 */
[----:B------:R-:W-:Y:S02]  /*09b0*/  ISETP.NE.AND P6, PT, R25, R2, PT ;  /* 0x000000021900720c */ /* 0x000fe40003fc5270 */
[----:B------:R-:W2:Y:S11]  /*09c0*/  @!P0 LDG.E.64 R6, desc[UR14][R4.64+0x30] ;  /* 0x0000300e04068981 */ /* 0x000eb6000c1e1b00 */
[----:B------:R-:W2:Y:S01]  /*09d0*/  @!P6 LDG.E.64 R20, desc[UR14][R4.64+0x38] ;  /* 0x0000380e0414e981 */ /* 0x000ea2000c1e1b00 */
[----:B---3--:R-:W-:-:S08]  /*09e0*/  @!P5 DADD R8, R8, R10 ;  /* 0x000000000808d229 */ /* 0x008fd0000000000a */
[----:B----4-:R-:W-:Y:S01]  /*09f0*/  @!P4 DADD R8, R8, R12 ;  /* 0x000000000808c229 */ /* 0x010fe2000000000c */
[----:B------:R-:W-:-:S07]  /*0a00*/  @!P5 VIADD R0, R0, 0x1 ;  /* 0x000000010000d836 */ /* 0x000fce0000000000 */
[----:B-----5:R-:W-:Y:S01]  /*0a10*/  @!P3 DADD R8, R8, R16 ;  /* 0x000000000808b229 */ /* 0x020fe20000000010 */
[----:B------:R-:W-:-:S07]  /*0a20*/  @!P4 IADD3 R0, PT, PT, R0, 0x1, RZ ;  /* 0x000000010000c810 */ /* 0x000fce0007ffe0ff */
[----:B------:R-:W-:Y:S01]  /*0a30*/  @!P2 DADD R8, R8, R18 ;  /* 0x000000000808a229 */ /* 0x000fe20000000012 */
[----:B------:R-:W-:-:S07]  /*0a40*/  @!P3 VIADD R0, R0, 0x1 ;  /* 0x000000010000b836 */ /* 0x000fce0000000000 */
[----:B------:R-:W-:Y:S01]  /*0a50*/  @!P1 DADD R8, R8, R14 ;  /* 0x0000000008089229 */ /* 0x000fe2000000000e */
[----:B------:R-:W-:-:S04]  /*0a60*/  @!P2 VIADD R0, R0, 0x1 ;  /* 0x000000010000a836 */ /* 0x000fc80000000000 */
[----:B------:R-:W-:-:S05]  /*0a70*/  @!P1 VIADD R0, R0, 0x1 ;  /* 0x0000000100009836 */ /* 0x000fca0000000000 */
[----:B------:R-:W-:Y:S01]  /*0a80*/  @!P0 IADD3 R0, PT, PT, R0, 0x1, RZ ;  /* 0x0000000100008810 */ /* 0x000fe20007ffe0ff */
[----:B------:R-:W-:-:S04]  /*0a90*/  VIADD R3, R3, 0x8 ;  /* 0x0000000803037836 */ /* 0x000fc80000000000 */
[----:B------:R-:W-:Y:S01]  /*0aa0*/  @!P6 VIADD R0, R0, 0x1 ;  /* 0x000000010000e836 */ /* 0x000fe20000000000 */
[----:B--2---:R-:W-:-:S08]  /*0ab0*/  @!P0 DADD R8, R8, R6 ;  /* 0x0000000008088229 */ /* 0x004fd00000000006 */
[----:B------:R-:W-:-:S11]  /*0ac0*/  @!P6 DADD R8, R8, R20 ;  /* 0x000000000808e229 */ /* 0x000fd60000000014 */
.L_x_181:
[----:B------:R-:W-:Y:S05]  /*0ad0*/  BRA.U !UP1, `(.L_x_178) ;  /* 0x0000000109cc7547 */ /* 0x000fea000b800000 */
[----:B------:R-:W-:Y:S02]  /*0ae0*/  UISETP.GE.U32.AND UP0, UPT, UR5, 0x4, UPT ;  /* 0x000000040500788c */ /* 0x000fe4000bf06070 */
[----:B------:R-:W-:-:S04]  /*0af0*/  ULOP3.LUT UR4, UR4, 0x3, URZ, 0xc0, !UPT ;  /* 0x0000000304047892 */ /* 0x000fc8000f8ec0ff */
[----:B------:R-:W-:-:S03]  /*0b00*/  UISETP.NE.AND UP1, UPT, UR4, URZ, UPT ;  /* 0x000000ff0400728c */ /* 0x000fc6000bf25270 */
[----:B------:R-:W-:Y:S08]  /*0b10*/  BRA.U !UP0, `(.L_x_182) ;  /* 0x0000000108647547 */ /* 0x000ff0000b800000 */
[----:B------:R-:W0:Y:S02]  /*0b20*/  LDC.64 R4, c[0x0][0x380] ;  /* 0x0000e000ff047b82 */ /* 0x000e240000000a00 */
[----:B0-----:R-:W-:-:S06]  /*0b30*/  IMAD.WIDE.U32 R14, R3, 0x4, R4 ;  /* 0x00000004030e7825 */ /* 0x001fcc00078e0004 */
[----:B------:R-:W0:Y:S01]  /*0b40*/  LDC.64 R4, c[0x0][0x388] ;  /* 0x0000e200ff047b82 */ /* 0x000e220000000a00 */
[----:B------:R-:W2:Y:S04]  /*0b50*/  LDG.E R7, desc[UR14][R14.64] ;  /* 0x0000000e0e077981 */ /* 0x000ea8000c1e1900 */
[----:B------:R-:W3:Y:S04]  /*0b60*/  LDG.E R11, desc[UR14][R14.64+0x4] ;  /* 0x0000040e0e0b7981 */ /* 0x000ee8000c1e1900 */
[----:B------:R-:W4:Y:S04]  /*0b70*/  LDG.E R13, desc[UR14][R14.64+0x8] ;  /* 0x0000080e0e0d7981 */ /* 0x000f28000c1e1900 */
[----:B------:R-:W5:Y:S01]  /*0b80*/  LDG.E R19, desc[UR14][R14.64+0xc] ;  /* 0x00000c0e0e137981 */ /* 0x000f62000c1e1900 */
[----:B0-----:R-:W-:Y:S01]  /*0b90*/  IMAD.WIDE.U32 R16, R3, 0x8, R4 ;  /* 0x0000000803107825 */ /* 0x001fe200078e0004 */
[----:B--2---:R-:W-:-:S02]  /*0ba0*/  ISETP.NE.AND P0, PT, R7, R2, PT ;  /* 0x000000020700720c */ /* 0x004fc40003f05270 */
[-C--:B---3--:R-:W-:Y:S02]  /*0bb0*/  ISETP.NE.AND P1, PT, R11, R2.reuse, PT ;  /* 0x000000020b00720c */ /* 0x088fe40003f25270 */
[----:B----4-:R-:W-:-:S09]  /*0bc0*/  ISETP.NE.AND P2, PT, R13, R2, PT ;  /* 0x000000020d00720c */ /* 0x010fd20003f45270 */
[----:B------:R-:W2:Y:S01]  /*0bd0*/  @!P0 LDG.E.64 R4, desc[UR14][R16.64] ;  /* 0x0000000e10048981 */ /* 0x000ea2000c1e1b00 */
[----:B-----5:R-:W-:-:S03]  /*0be0*/  ISETP.NE.AND P3, PT, R19, R2, PT ;  /* 0x000000021300720c */ /* 0x020fc60003f65270 */
[----:B------:R-:W3:Y:S04]  /*0bf0*/  @!P1 LDG.E.64 R6, desc[UR14][R16.64+0x8] ;  /* 0x0000080e10069981 */ /* 0x000ee8000c1e1b00 */
[----:B------:R-:W4:Y:S06]  /*0c00*/  @!P2 LDG.E.64 R10, desc[UR14][R16.64+0x10] ;  /* 0x0000100e100aa981 */ /* 0x000f2c000c1e1b00 */
[----:B------:R-:W5:Y:S01]  /*0c10*/  @!P3 LDG.E.64 R12, desc[UR14][R16.64+0x18] ;  /* 0x0000180e100cb981 */ /* 0x000f62000c1e1b00 */
[----:B------:R-:W-:-:S02]  /*0c20*/  @!P0 VIADD R0, R0, 0x1 ;  /* 0x0000000100008836 */ /* 0x000fc40000000000 */
[----:B------:R-:W-:-:S03]  /*0c30*/  VIADD R3, R3, 0x4 ;  /* 0x0000000403037836 */ /* 0x000fc60000000000 */
[----:B------:R-:W-:-:S05]  /*0c40*/  @!P1 IADD3 R0, PT, PT, R0, 0x1, RZ ;  /* 0x0000000100009810 */ /* 0x000fca0007ffe0ff */
[----:B------:R-:W-:-:S04]  /*0c50*/  @!P2 VIADD R0, R0, 0x1 ;  /* 0x000000010000a836 */ /* 0x000fc80000000000 */
[----:B------:R-:W-:Y:S01]  /*0c60*/  @!P3 VIADD R0, R0, 0x1 ;  /* 0x000000010000b836 */ /* 0x000fe20000000000 */
[----:B--2---:R-:W-:-:S08]  /*0c70*/  @!P0 DADD R8, R8, R4 ;  /* 0x0000000008088229 */ /* 0x004fd00000000004 */
[----:B---3--:R-:W-:-:S08]  /*0c80*/  @!P1 DADD R8, R8, R6 ;  /* 0x0000000008089229 */ /* 0x008fd00000000006 */
[----:B----4-:R-:W-:-:S08]  /*0c90*/  @!P2 DADD R8, R8, R10 ;  /* 0x000000000808a229 */ /* 0x010fd0000000000a */
[----:B-----5:R-:W-:-:S11]  /*0ca0*/  @!P3 DADD R8, R8, R12 ;  /* 0x000000000808b229 */ /* 0x020fd6000000000c */
.L_x_182:
[----:B------:R-:W-:Y:S05]  /*0cb0*/  BRA.U !UP1, `(.L_x_178) ;  /* 0x0000000109547547 */ /* 0x000fea000b800000 */
[----:B------:R-:W0:Y:S01]  /*0cc0*/  LDC.64 R4, c[0x0][0x388] ;  /* 0x0000e200ff047b82 */ /* 0x000e220000000a00 */
[----:B------:R-:W-:-:S07]  /*0cd0*/  UIADD3 UR4, UPT, UPT, -UR4, URZ, URZ ;  /* 0x000000ff04047290 */ /* 0x000fce000fffe1ff */
[----:B------:R-:W1:Y:S01]  /*0ce0*/  LDC.64 R6, c[0x0][0x380] ;  /* 0x0000e000ff067b82 */ /* 0x000e620000000a00 */
[----:B0-----:R-:W-:-:S04]  /*0cf0*/  IMAD.WIDE.U32 R4, R3, 0x8, R4 ;  /* 0x0000000803047825 */ /* 0x001fc800078e0004 */
[----:B------:R-:W-:Y:S01]  /*0d00*/  IMAD.MOV.U32 R11, RZ, RZ, R5 ;  /* 0x000000ffff0b7224 */ /* 0x000fe200078e0005 */
[----:B------:R-:W-:Y:S01]  /*0d10*/  MOV R10, R4 ;  /* 0x00000004000a7202 */ /* 0x000fe20000000f00 */
[----:B-1----:R-:W-:-:S07]  /*0d20*/  IMAD.WIDE.U32 R6, R3, 0x4, R6 ;  /* 0x0000000403067825 */ /* 0x002fce00078e0006 */
.L_x_183:
[----:B------:R-:W2:Y:S02]  /*0d30*/  LDG.E R3, desc[UR14][R6.64] ;  /* 0x0000000e06037981 */ /* 0x000ea4000c1e1900 */
[----:B--2---:R-:W-:-:S13]  /*0d40*/  ISETP.NE.AND P0, PT, R3, R2, PT ;  /* 0x000000020300720c */ /* 0x004fda0003f05270 */
[----:B------:R-:W-:Y:S02]  /*0d50*/  @!P0 IMAD.MOV.U32 R4, RZ, RZ, R10 ;  /* 0x000000ffff048224 */ /* 0x000fe400078e000a */
[----:B------:R-:W-:-:S06]  /*0d60*/  @!P0 IMAD.MOV.U32 R5, RZ, RZ, R11 ;  /* 0x000000ffff058224 */ /* 0x000fcc00078e000b */
[----:B------:R-:W2:Y:S01]  /*0d70*/  @!P0 LDG.E.64 R4, desc[UR14][R4.64] ;  /* 0x0000000e04048981 */ /* 0x000ea2000c1e1b00 */
[----:B------:R-:W-:Y:S01]  /*0d80*/  UIADD3 UR4, UPT, UPT, UR4, 0x1, URZ ;  /* 0x0000000104047890 */ /* 0x000fe2000fffe0ff */
[----:B------:R-:W-:Y:S01]  /*0d90*/  IADD3 R10, P1, PT, R10, 0x8, RZ ;  /* 0x000000080a0a7810 */ /* 0x000fe20007f3e0ff */
[----:B------:R-:W-:Y:S01]  /*0da0*/  @!P0 VIADD R0, R0, 0x1 ;  /* 0x0000000100008836 */ /* 0x000fe20000000000 */
[----:B------:R-:W-:Y:S01]  /*0db0*/  IADD3 R6, P2, PT, R6, 0x4, RZ ;  /* 0x0000000406067810 */ /* 0x000fe20007f5e0ff */
[----:B------:R-:W-:Y:S02]  /*0dc0*/  UISETP.NE.AND UP0, UPT, UR4, URZ, UPT ;  /* 0x000000ff0400728c */ /* 0x000fe4000bf05270 */
[----:B------:R-:W-:Y:S01]  /*0dd0*/  IMAD.X R11, RZ, RZ, R11, P1 ;  /* 0x000000ffff0b7224 */ /* 0x000fe200008e060b */
[----:B------:R-:W-:Y:S01]  /*0de0*/  IADD3.X R7, PT, PT, RZ, R7, RZ, P2, !PT ;  /* 0x00000007ff077210 */ /* 0x000fe200017fe4ff */
[----:B--2---:R-:W-:-:S05]  /*0df0*/  @!P0 DADD R8, R8, R4 ;  /* 0x0000000008088229 */ /* 0x004fca0000000004 */
[----:B------:R-:W-:Y:S06]  /*0e00*/  BRA.U UP0, `(.L_x_183) ;  /* 0xfffffffd00c87547 */ /* 0x000fec000b83ffff */
.L_x_178:
[----:B------:R-:W0:Y:S08]  /*0e10*/  LDC.64 R4, c[0x0][0x398] ;  /* 0x0000e600ff047b82 */ /* 0x000e300000000a00 */
[----:B------:R-:W1:Y:S01]  /*0e20*/  LDC.64 R6, c[0x0][0x3a0] ;  /* 0x0000e800ff067b82 */ /* 0x000e620000000a00 */
[----:B0-----:R-:W-:-:S05]  /*0e30*/  IMAD.WIDE R4, R2, 0x8, R4 ;  /* 0x0000000802047825 */ /* 0x001fca00078e0204 */
[----:B------:R-:W-:Y:S01]  /*0e40*/  STG.E.64 desc[UR14][R4.64], R8 ;  /* 0x0000000804007986 */ /* 0x000fe2000c101b0e */
[----:B-1----:R-:W-:-:S05]  /*0e50*/  IMAD.WIDE R2, R2, 0x4, R6 ;  /* 0x0000000402027825 */ /* 0x002fca00078e0206 */
[----:B------:R-:W-:Y:S01]  /*0e60*/  STG.E desc[UR14][R2.64], R0 ;  /* 0x0000000002007986 */ /* 0x000fe2000c10190e */
[----:B------:R-:W-:Y:S05]  /*0e70*/  EXIT ;  /* 0x000000000000794d */ /* 0x000fea0003800000 */
.L_x_184:
        /* <DEDUP_REMOVED lines=16> */
.L_x_207:


//--------------------- .nv.global.init           --------------------------
	.section	.nv.global.init,"aw",@progbits
	.align	16
.nv.global.init:
	.type		__cudart_sin_cos_coeffs,@object
	.size		__cudart_sin_cos_coeffs,(__cudart_i2opi_d - __cudart_sin_cos_coeffs)
__cudart_sin_cos_coeffs:
        /*0000*/ 	.byte	0x46, 0xd2, 0xb0, 0x2c, 0xf1, 0xe5, 0x5a, 0xbe, 0x92, 0xe3, 0xac, 0x69, 0xe3, 0x1d, 0xc7, 0x3e
        /*0010*/ 	.byte	0xa1, 0x62, 0xdb, 0x19, 0xa0, 0x01, 0x2a, 0xbf, 0x18, 0x08, 0x11, 0x11, 0x11, 0x11, 0x81, 0x3f
        /*0020*/ 	.byte	0x54, 0x55, 0x55, 0x55, 0x55, 0x55, 0xc5, 0xbf, 0x00, 0x00, 0x00, 0x00, 0x00, 0x00, 0x00, 0x00
        /*0030*/ 	.byte	0x00, 0x00, 0x00, 0x00, 0x00, 0x00, 0x00, 0x00, 0x64, 0x81, 0xfd, 0x20, 0x83, 0xff, 0xa8, 0xbd
        /*0040*/ 	.byte	0x28, 0x85, 0xef, 0xc1, 0xa7, 0xee, 0x21, 0x3e, 0xd9, 0xe6, 0x06, 0x8e, 0x4f, 0x7e, 0x92, 0xbe
        /*0050*/ 	.byte	0xe9, 0xbc, 0xdd, 0x19, 0xa0, 0x01, 0xfa, 0x3e, 0x47, 0x5d, 0xc1, 0x16, 0x6c, 0xc1, 0x56, 0xbf
        /*0060*/ 	.byte	0x51, 0x55, 0x55, 0x55, 0x55, 0x55, 0xa5, 0x3f, 0x00, 0x00, 0x00, 0x00, 0x00, 0x00, 0xe0, 0xbf
        /*0070*/ 	.byte	0x00, 0x00, 0x00, 0x00, 0x00, 0x00, 0xf0, 0x3f, 0x00, 0x00, 0x00, 0x00, 0x00, 0x00, 0x00, 0x00
	.type		__cudart_i2opi_d,@object
	.size		__cudart_i2opi_d,(.L_0 - __cudart_i2opi_d)
__cudart_i2opi_d:
        /* <DEDUP_REMOVED lines=9> */
.L_0:


//--------------------- .nv.shared.compute_correlation --------------------------
	.section	.nv.shared.compute_correlation,"aw",@nobits
	.sectionflags	@""
	.align	8
.nv.shared.compute_correlation:
	.zero		7168


//--------------------- .nv.shared.reserved.0     --------------------------
	.section	.nv.shared.reserved.0,"aw",@nobits
	.weak		__nv_reservedSMEM_offset_0_alias
	.size		__nv_reservedSMEM_offset_0_alias, 0, 64
	.other		__nv_reservedSMEM_offset_0_alias,@"STO_CUDA_RESERVED_SHARED STV_DEFAULT"
__nv_reservedSMEM_offset_0_alias:
	.zero		0
	.zero		64


//--------------------- .nv.shared.kuramoto_order_parameter --------------------------
	.section	.nv.shared.kuramoto_order_parameter,"aw",@nobits
	.sectionflags	@""
	.align	8
.nv.shared.kuramoto_order_parameter:
	.zero		5120


//--------------------- .nv.shared.compute_norm_squared --------------------------
	.section	.nv.shared.compute_norm_squared,"aw",@nobits
	.sectionflags	@""
	.align	8
.nv.shared.compute_norm_squared:
	.zero		3072


//--------------------- .nv.shared.compute_phase_coherence --------------------------
	.section	.nv.shared.compute_phase_coherence,"aw",@nobits
	.sectionflags	@""
	.align	8
.nv.shared.compute_phase_coherence:
	.zero		5120


//--------------------- .nv.shared.find_max_state --------------------------
	.section	.nv.shared.find_max_state,"aw",@nobits
	.sectionflags	@""
	.align	8
.nv.shared.find_max_state:
	.zero		3072


//--------------------- .nv.constant0.compute_correlation --------------------------
	.section	.nv.constant0.compute_correlation,"a",@progbits
	.sectionflags	@""
	.align	4
.nv.constant0.compute_correlation:
	.zero		960


//--------------------- .nv.constant0.compute_local_coherence --------------------------
	.section	.nv.constant0.compute_local_coherence,"a",@progbits
	.sectionflags	@""
	.align	4
.nv.constant0.compute_local_coherence:
	.zero		924


//--------------------- .nv.constant0.kuramoto_order_parameter --------------------------
	.section	.nv.constant0.kuramoto_order_parameter,"a",@progbits
	.sectionflags	@""
	.align	4
.nv.constant0.kuramoto_order_parameter:
	.zero		928


//--------------------- .nv.constant0.kuramoto_step --------------------------
	.section	.nv.constant0.kuramoto_step,"a",@progbits
	.sectionflags	@""
	.align	4
.nv.constant0.kuramoto_step:
	.zero		948


//--------------------- .nv.constant0.compute_phase_coherence_matrix --------------------------
	.section	.nv.constant0.compute_phase_coherence_matrix,"a",@progbits
	.sectionflags	@""
	.align	4
.nv.constant0.compute_phase_coherence_matrix:
	.zero		920


//--------------------- .nv.constant0.extract_quantum_phases --------------------------
	.section	.nv.constant0.extract_quantum_phases,"a",@progbits
	.sectionflags	@""
	.align	4
.nv.constant0.extract_quantum_phases:
	.zero		924


//--------------------- .nv.constant0.normalize_amplitudes --------------------------
	.section	.nv.constant0.normalize_amplitudes,"a",@progbits
	.sectionflags	@""
	.align	4
.nv.constant0.normalize_amplitudes:
	.zero		928


//--------------------- .nv.constant0.compute_norm_squared --------------------------
	.section	.nv.constant0.compute_norm_squared,"a",@progbits
	.sectionflags	@""
	.align	4
.nv.constant0.compute_norm_squared:
	.zero		928


//--------------------- .nv.constant0.quantum_phase_evolution --------------------------
	.section	.nv.constant0.quantum_phase_evolution,"a",@progbits
	.sectionflags	@""
	.align	4
.nv.constant0.quantum_phase_evolution:
	.zero		932


//--------------------- .nv.constant0.compute_phase_coherence --------------------------
	.section	.nv.constant0.compute_phase_coherence,"a",@progbits
	.sectionflags	@""
	.align	4
.nv.constant0.compute_phase_coherence:
	.zero		928


//--------------------- .nv.constant0.normalize_states --------------------------
	.section	.nv.constant0.normalize_states,"a",@progbits
	.sectionflags	@""
	.align	4
.nv.constant0.normalize_states:
	.zero		920


//--------------------- .nv.constant0.find_max_state --------------------------
	.section	.nv.constant0.find_max_state,"a",@progbits
	.sectionflags	@""
	.align	4
.nv.constant0.find_max_state:
	.zero		920


//--------------------- .nv.constant0.process_spikes_to_states --------------------------
	.section	.nv.constant0.process_spikes_to_states,"a",@progbits
	.sectionflags	@""
	.align	4
.nv.constant0.process_spikes_to_states:
	.zero		940


//--------------------- SYMBOLS --------------------------

	.type		.nv.reservedSmem.offset0,@object
	.size		.nv.reservedSmem.offset0,0x4
	.type		.nv.reservedSmem.cap,@object
	.size		.nv.reservedSmem.cap,0x4
